def matmul_kernel(
    a_ptr,
    b_ptr,
    c_ptr,
    M,
    N,
    K,
    stride_am,
    stride_ak,
    stride_bk,
    stride_bn,
    stride_cm,
    stride_cn,
    BLOCK_M: tl.constexpr,
    BLOCK_N: tl.constexpr,
    BLOCK_K: tl.constexpr,
    GROUP_M: tl.constexpr,
):
    pid = tl.program_id(axis=0)
    num_pid_m = tl.cdiv(M, BLOCK_M)
    num_pid_n = tl.cdiv(N, BLOCK_N)
    num_pid_in_group = GROUP_M * num_pid_n
    group_id = pid // num_pid_in_group
    first_pid_m = group_id * GROUP_M
    group_size_m = min(num_pid_m - first_pid_m, GROUP_M)
    pid_m = first_pid_m + ((pid % num_pid_in_group) % group_size_m)
    pid_n = (pid % num_pid_in_group) // group_size_m

    offs_am = (pid_m * BLOCK_M + tl.arange(0, BLOCK_M)) % M
    offs_bn = (pid_n * BLOCK_N + tl.arange(0, BLOCK_N)) % N
    offs_k = tl.arange(0, BLOCK_K)
    a_ptrs = a_ptr + offs_am[:, None] * stride_am + offs_k[None, :] * stride_ak
    b_ptrs = b_ptr + offs_k[:, None] * stride_bk + offs_bn[None, :] * stride_bn

    acc = tl.zeros((BLOCK_M, BLOCK_N), dtype=tl.float32)
    for kk in range(0, tl.cdiv(K, BLOCK_K)):
        a = tl.load(a_ptrs, mask=offs_k[None, :] < K - kk * BLOCK_K, other=0.0)
        b = tl.load(b_ptrs, mask=offs_k[:, None] < K - kk * BLOCK_K, other=0.0)
        acc = tl.dot(a, b, acc)
        a_ptrs += BLOCK_K * stride_ak
        b_ptrs += BLOCK_K * stride_bk

    c = acc.to(c_ptr.dtype.element_ty)
    offs_cm = pid_m * BLOCK_M + tl.arange(0, BLOCK_M)
    offs_cn = pid_n * BLOCK_N + tl.arange(0, BLOCK_N)
    c_ptrs = c_ptr + offs_cm[:, None] * stride_cm + offs_cn[None, :] * stride_cn
    mask = (offs_cm[:, None] < M) & (offs_cn[None, :] < N)
    tl.store(c_ptrs, c, mask=mask)

# config = {"BLOCK_K": 64, "BLOCK_M": 128, "BLOCK_N": 128, "GROUP_M": 8, "arch": "sm_100", "dtype": "fp16", "num_ctas": 4, "num_stages": 2, "num_warps": 8}
# arch = sm_100


// ===== COMPILED SASS (sm_100a) =====

	.target	sm_100a

	.elftype	@"ET_EXEC"


//--------------------- .note.nv.tkinfo           --------------------------
	.section	.note.nv.tkinfo,"",@"SHT_NOTE"
	.sectionflags	@"SHF_NOTE_NV_TKINFO"
	.tkinfo
        /*0018*/ 	.word	0x00000081
        /*0030*/ 	.string	""
        /*0030*/ 	.string	"ptxas-blackwell"
        /*0030*/ 	.string	"Cuda compilation tools, release 12.9, V12.9.86"
        /*0030*/ 	.string	"Build cuda_12.9.r12.9/compiler.36037853_0"
        /*0030*/ 	.string	"-v  -suppress-debug-info  -lineinfo  -arch sm_100a "



//--------------------- .note.nv.cuver            --------------------------
	.section	.note.nv.cuver,"",@"SHT_NOTE"
	.sectionflags	@"SHF_NOTE_NV_CUVER"
        /*0018*/ 	.short	0x0001
        /*001a*/ 	.short	0x0064
        /*001c*/ 	.short	0x0001
        /*001e*/ 	.short	0x0000
        /*0020*/ 	.short	0x0001
        /*0022*/ 	.short	0x0000


//--------------------- .nv.info                  --------------------------
	.section	.nv.info,"",@"SHT_CUDA_INFO"
	.align	4


	//----- nvinfo : EIATTR_REGCOUNT
	.align		4
        /*0000*/ 	.byte	0x04, 0x2f
        /*0002*/ 	.short	(.L_4 - .L_3)
	.align		4
.L_3:
        /*0004*/ 	.word	index@(matmul_kernel)
        /*0008*/ 	.word	0x0000007f


	//----- nvinfo : EIATTR_FRAME_SIZE
	.align		4
.L_4:
        /*000c*/ 	.byte	0x04, 0x11
        /*000e*/ 	.short	(.L_6 - .L_5)
	.align		4
.L_5:
        /*0010*/ 	.word	index@($__internal_2_$__cuda_sm10x_tcgen05_guardrail_trap_unallocated_columns_being_dealloced)
        /*0014*/ 	.word	0x00000000


	//----- nvinfo : EIATTR_FRAME_SIZE
	.align		4
.L_6:
        /*0018*/ 	.byte	0x04, 0x11
        /*001a*/ 	.short	(.L_8 - .L_7)
	.align		4
.L_7:
        /*001c*/ 	.word	index@($__internal_1_$__cuda_sm10x_tcgen05_guardrail_trap_phase_invalid_during_alloc)
        /*0020*/ 	.word	0x00000000


	//----- nvinfo : EIATTR_FRAME_SIZE
	.align		4
.L_8:
        /*0024*/ 	.byte	0x04, 0x11
        /*0026*/ 	.short	(.L_10 - .L_9)
	.align		4
.L_9:
        /*0028*/ 	.word	index@($__internal_0_$__cuda_sm10x_tcgen05_guardrail_trap_col_being_dealloced_not_returned_by_alloc)
        /*002c*/ 	.word	0x00000000


	//----- nvinfo : EIATTR_FRAME_SIZE
	.align		4
.L_10:
        /*0030*/ 	.byte	0x04, 0x11
        /*0032*/ 	.short	(.L_12 - .L_11)
	.align		4
.L_11:
        /*0034*/ 	.word	index@(matmul_kernel)
        /*0038*/ 	.word	0x00000000


	//----- nvinfo : EIATTR_MIN_STACK_SIZE
	.align		4
.L_12:
        /*003c*/ 	.byte	0x04, 0x12
        /*003e*/ 	.short	(.L_14 - .L_13)
	.align		4
.L_13:
        /*0040*/ 	.word	index@(matmul_kernel)
        /*0044*/ 	.word	0x00000000
.L_14:


//--------------------- .nv.info.matmul_kernel    --------------------------
	.section	.nv.info.matmul_kernel,"",@"SHT_CUDA_INFO"
	.sectionflags	@""
	.align	4


	//----- nvinfo : EIATTR_CUDA_API_VERSION
	.align		4
        /*0000*/ 	.byte	0x04, 0x37
        /*0002*/ 	.short	(.L_16 - .L_15)
.L_15:
        /*0004*/ 	.word	0x00000081


	//----- nvinfo : EIATTR_KPARAM_INFO
	.align		4
.L_16:
        /*0008*/ 	.byte	0x04, 0x17
        /*000a*/ 	.short	(.L_18 - .L_17)
.L_17:
        /*000c*/ 	.word	0x00000000
        /*0010*/ 	.short	0x000d
        /*0012*/ 	.short	0x0048
        /*0014*/ 	.byte	0x00, 0xf4, 0x21, 0x00


	//----- nvinfo : EIATTR_KPARAM_INFO
	.align		4
.L_18:
        /*0018*/ 	.byte	0x04, 0x17
        /*001a*/ 	.short	(.L_20 - .L_19)
.L_19:
        /*001c*/ 	.word	0x00000000
        /*0020*/ 	.short	0x000c
        /*0022*/ 	.short	0x0040
        /*0024*/ 	.byte	0x00, 0xf4, 0x21, 0x00


	//----- nvinfo : EIATTR_KPARAM_INFO
	.align		4
.L_20:
        /*0028*/ 	.byte	0x04, 0x17
        /*002a*/ 	.short	(.L_22 - .L_21)
.L_21:
        /*002c*/ 	.word	0x00000000
        /*0030*/ 	.short	0x000b
        /*0032*/ 	.short	0x0038
        /*0034*/ 	.byte	0x00, 0xf0, 0x11, 0x00


	//----- nvinfo : EIATTR_KPARAM_INFO
	.align		4
.L_22:
        /*0038*/ 	.byte	0x04, 0x17
        /*003a*/ 	.short	(.L_24 - .L_23)
.L_23:
        /*003c*/ 	.word	0x00000000
        /*0040*/ 	.short	0x000a
        /*0042*/ 	.short	0x0034
        /*0044*/ 	.byte	0x00, 0xf0, 0x11, 0x00


	//----- nvinfo : EIATTR_KPARAM_INFO
	.align		4
.L_24:
        /*0048*/ 	.byte	0x04, 0x17
        /*004a*/ 	.short	(.L_26 - .L_25)
.L_25:
        /*004c*/ 	.word	0x00000000
        /*0050*/ 	.short	0x0009
        /*0052*/ 	.short	0x0030
        /*0054*/ 	.byte	0x00, 0xf0, 0x11, 0x00


	//----- nvinfo : EIATTR_KPARAM_INFO
	.align		4
.L_26:
        /*0058*/ 	.byte	0x04, 0x17
        /*005a*/ 	.short	(.L_28 - .L_27)
.L_27:
        /*005c*/ 	.word	0x00000000
        /*0060*/ 	.short	0x0008
        /*0062*/ 	.short	0x002c
        /*0064*/ 	.byte	0x00, 0xf0, 0x11, 0x00


	//----- nvinfo : EIATTR_KPARAM_INFO
	.align		4
.L_28:
        /*0068*/ 	.byte	0x04, 0x17
        /*006a*/ 	.short	(.L_30 - .L_29)
.L_29:
        /*006c*/ 	.word	0x00000000
        /*0070*/ 	.short	0x0007
        /*0072*/ 	.short	0x0028
        /*0074*/ 	.byte	0x00, 0xf0, 0x11, 0x00


	//----- nvinfo : EIATTR_KPARAM_INFO
	.align		4
.L_30:
        /*0078*/ 	.byte	0x04, 0x17
        /*007a*/ 	.short	(.L_32 - .L_31)
.L_31:
        /*007c*/ 	.word	0x00000000
        /*0080*/ 	.short	0x0006
        /*0082*/ 	.short	0x0024
        /*0084*/ 	.byte	0x00, 0xf0, 0x11, 0x00


	//----- nvinfo : EIATTR_KPARAM_INFO
	.align		4
.L_32:
        /*0088*/ 	.byte	0x04, 0x17
        /*008a*/ 	.short	(.L_34 - .L_33)
.L_33:
        /*008c*/ 	.word	0x00000000
        /*0090*/ 	.short	0x0005
        /*0092*/ 	.short	0x0020
        /*0094*/ 	.byte	0x00, 0xf0, 0x11, 0x00


	//----- nvinfo : EIATTR_KPARAM_INFO
	.align		4
.L_34:
        /*0098*/ 	.byte	0x04, 0x17
        /*009a*/ 	.short	(.L_36 - .L_35)
.L_35:
        /*009c*/ 	.word	0x00000000
        /*00a0*/ 	.short	0x0004
        /*00a2*/ 	.short	0x001c
        /*00a4*/ 	.byte	0x00, 0xf0, 0x11, 0x00


	//----- nvinfo : EIATTR_KPARAM_INFO
	.align		4
.L_36:
        /*00a8*/ 	.byte	0x04, 0x17
        /*00aa*/ 	.short	(.L_38 - .L_37)
.L_37:
        /*00ac*/ 	.word	0x00000000
        /*00b0*/ 	.short	0x0003
        /*00b2*/ 	.short	0x0018
        /*00b4*/ 	.byte	0x00, 0xf0, 0x11, 0x00


	//----- nvinfo : EIATTR_KPARAM_INFO
	.align		4
.L_38:
        /*00b8*/ 	.byte	0x04, 0x17
        /*00ba*/ 	.short	(.L_40 - .L_39)
.L_39:
        /*00bc*/ 	.word	0x00000000
        /*00c0*/ 	.short	0x0002
        /*00c2*/ 	.short	0x0010
        /*00c4*/ 	.byte	0x00, 0xf4, 0x21, 0x00


	//----- nvinfo : EIATTR_KPARAM_INFO
	.align		4
.L_40:
        /*00c8*/ 	.byte	0x04, 0x17
        /*00ca*/ 	.short	(.L_42 - .L_41)
.L_41:
        /*00cc*/ 	.word	0x00000000
        /*00d0*/ 	.short	0x0001
        /*00d2*/ 	.short	0x0008
        /*00d4*/ 	.byte	0x00, 0xf4, 0x21, 0x00


	//----- nvinfo : EIATTR_KPARAM_INFO
	.align		4
.L_42:
        /*00d8*/ 	.byte	0x04, 0x17
        /*00da*/ 	.short	(.L_44 - .L_43)
.L_43:
        /*00dc*/ 	.word	0x00000000
        /*00e0*/ 	.short	0x0000
        /*00e2*/ 	.short	0x0000
        /*00e4*/ 	.byte	0x00, 0xf4, 0x21, 0x00


	//----- nvinfo : EIATTR_EXPLICIT_CLUSTER
	.align		4
.L_44:
        /*00e8*/ 	.byte	0x01, 0x3e
	.zero		2


	//----- nvinfo : EIATTR_CTA_PER_CLUSTER
	.align		4
        /*00ec*/ 	.byte	0x04, 0x3d
        /*00ee*/ 	.short	(.L_46 - .L_45)
.L_45:
        /*00f0*/ 	.word	0x00000004
        /*00f4*/ 	.word	0x00000001
        /*00f8*/ 	.word	0x00000001


	//----- nvinfo : EIATTR_AT_ENTRY_FRAGMENTS
	.align		4
.L_46:
        /*00fc*/ 	.byte	0x04, 0x4f
        /*00fe*/ 	.short	(.L_48 - .L_47)


	//   ....[0]....
.L_47:
        /*0100*/ 	.word	0x00000004


	//----- nvinfo : EIATTR_RESERVED_SMEM_USED
	.align		4
.L_48:
        /*0104*/ 	.byte	0x01, 0x41
	.zero		2


	//----- nvinfo : EIATTR_SPARSE_MMA_MASK
	.align		4
        /*0108*/ 	.byte	0x03, 0x50
        /*010a*/ 	.short	0x0000


	//----- nvinfo : EIATTR_TCGEN05_1CTA_USED
	.align		4
        /*010c*/ 	.byte	0x01, 0x51
	.zero		2


	//----- nvinfo : EIATTR_MAXREG_COUNT
	.align		4
        /*0110*/ 	.byte	0x03, 0x1b
        /*0112*/ 	.short	0x00ff


	//----- nvinfo : EIATTR_NUM_BARRIERS
	.align		4
        /*0114*/ 	.byte	0x02, 0x4c
        /*0116*/ 	.byte	0x01
	.zero		1


	//----- nvinfo : EIATTR_INT_WARP_WIDE_INSTR_OFFSETS
	.align		4
        /*0118*/ 	.byte	0x04, 0x31
        /*011a*/ 	.short	(.L_50 - .L_49)


	//   ....[0]....
.L_49:
        /*011c*/ 	.word	0x00001ba0


	//   ....[1]....
        /*0120*/ 	.word	0x00001bb0


	//   ....[2]....
        /*0124*/ 	.word	0x00002960


	//   ....[3]....
        /*0128*/ 	.word	0x000049f0


	//   ....[4]....
        /*012c*/ 	.word	0x00004a40


	//----- nvinfo : EIATTR_COOP_GROUP_MASK_REGIDS
	.align		4
.L_50:
        /*0130*/ 	.byte	0x04, 0x29
        /*0132*/ 	.short	(.L_52 - .L_51)


	//   ....[0]....
.L_51:
        /*0134*/ 	.word	0xffffffff


	//   ....[1]....
        /*0138*/ 	.word	0xffffffff


	//   ....[2]....
        /*013c*/ 	.word	0xffffffff


	//   ....[3]....
        /*0140*/ 	.word	0xffffffff


	//----- nvinfo : EIATTR_COOP_GROUP_INSTR_OFFSETS
	.align		4
.L_52:
        /*0144*/ 	.byte	0x04, 0x28
        /*0146*/ 	.short	(.L_54 - .L_53)


	//   ....[0]....
.L_53:
        /*0148*/ 	.word	0x00000070


	//   ....[1]....
        /*014c*/ 	.word	0x00000330


	//   ....[2]....
        /*0150*/ 	.word	0x00004880


	//   ....[3]....
        /*0154*/ 	.word	0x00004af0


	//----- nvinfo : EIATTR_VRC_CTA_INIT_COUNT
	.align		4
.L_54:
        /*0158*/ 	.byte	0x02, 0x4a
        /*015a*/ 	.byte	0x80
	.zero		1


	//----- nvinfo : EIATTR_MBARRIER_INSTR_OFFSETS
	.align		4
        /*015c*/ 	.byte	0x04, 0x39
        /*015e*/ 	.short	(.L_56 - .L_55)


	//   ....[0]....
.L_55:
        /*0160*/ 	.word	0x00001cd0
        /*0164*/ 	.word	0x000000ff
        /*0168*/ 	.word	0x00000000
        /*016c*/ 	.short	0x0100
        /*016e*/ 	.byte	0x0f
	.zero		1


	//   ....[1]....
        /*0170*/ 	.word	0x000029a0
        /*0174*/ 	.word	0x000000ff
        /*0178*/ 	.word	0x00008008
        /*017c*/ 	.short	0x0100
        /*017e*/ 	.byte	0x0d
	.zero		1


	//   ....[2]....
        /*0180*/ 	.word	0x00003370
        /*0184*/ 	.word	0x000000ff
        /*0188*/ 	.word	0x00000000
        /*018c*/ 	.short	0x010a
        /*018e*/ 	.byte	0x0f
	.zero		1


	//   ....[3]....
        /*0190*/ 	.word	0x00003fd0
        /*0194*/ 	.word	0x000000ff
        /*0198*/ 	.word	0x00000000
        /*019c*/ 	.short	0x010a
        /*019e*/ 	.byte	0x0f
	.zero		1


	//   ....[4]....
        /*01a0*/ 	.word	0x00004120
        /*01a4*/ 	.word	0x000000ff
        /*01a8*/ 	.word	0x00008000
        /*01ac*/ 	.short	0x0108
        /*01ae*/ 	.byte	0x0d
	.zero		1


	//   ....[5]....
        /*01b0*/ 	.word	0x00004240
        /*01b4*/ 	.word	0x000000ff
        /*01b8*/ 	.word	0x00008008
        /*01bc*/ 	.short	0x0108
        /*01be*/ 	.byte	0x0d
	.zero		1


	//   ....[6]....
        /*01c0*/ 	.word	0x00004b10
        /*01c4*/ 	.word	0x000000ff
        /*01c8*/ 	.word	0x00000000
        /*01cc*/ 	.short	0x010a
        /*01ce*/ 	.byte	0x0f
	.zero		1


	//   ....[7]....
        /*01d0*/ 	.word	0x00004b40
        /*01d4*/ 	.word	0x000000ff
        /*01d8*/ 	.word	0x00000000
        /*01dc*/ 	.short	0x010a
        /*01de*/ 	.byte	0x0f
	.zero		1


	//----- nvinfo : EIATTR_NUM_MBARRIERS
	.align		4
.L_56:
        /*01e0*/ 	.byte	0x03, 0x38
        /*01e2*/ 	.short	0x0002


	//----- nvinfo : EIATTR_EXIT_INSTR_OFFSETS
	.align		4
        /*01e4*/ 	.byte	0x04, 0x1c
        /*01e6*/ 	.short	(.L_58 - .L_57)


	//   ....[0]....
.L_57:
        /*01e8*/ 	.word	0x00004b00


	//----- nvinfo : EIATTR_REQNTID
	.align		4
.L_58:
        /*01ec*/ 	.byte	0x04, 0x10
        /*01ee*/ 	.short	(.L_60 - .L_59)
.L_59:
        /*01f0*/ 	.word	0x00000100
        /*01f4*/ 	.word	0x00000001
        /*01f8*/ 	.word	0x00000001


	//----- nvinfo : EIATTR_CRS_STACK_SIZE
	.align		4
.L_60:
        /*01fc*/ 	.byte	0x04, 0x1e
        /*01fe*/ 	.short	(.L_62 - .L_61)
.L_61:
        /*0200*/ 	.word	0x00000000


	//----- nvinfo : EIATTR_CBANK_PARAM_SIZE
	.align		4
.L_62:
        /*0204*/ 	.byte	0x03, 0x19
        /*0206*/ 	.short	0x0050


	//----- nvinfo : EIATTR_PARAM_CBANK
	.align		4
        /*0208*/ 	.byte	0x04, 0x0a
        /*020a*/ 	.short	(.L_64 - .L_63)
	.align		4
.L_63:
        /*020c*/ 	.word	index@(.nv.constant0.matmul_kernel)
        /*0210*/ 	.short	0x0380
        /*0212*/ 	.short	0x0050


	//----- nvinfo : EIATTR_SW_WAR
	.align		4
.L_64:
        /*0214*/ 	.byte	0x04, 0x36
        /*0216*/ 	.short	(.L_66 - .L_65)
.L_65:
        /*0218*/ 	.word	0x00000008
.L_66:


//--------------------- .nv.compat                --------------------------
	.section	.nv.compat,"",@"SHT_CUDA_COMPAT_INFO"
	.align	4
        /*0000*/ 	.byte	0x02, 0x02, 0x02, 0x00, 0x02, 0x05, 0x05, 0x00, 0x02, 0x03, 0x00, 0x00, 0x02, 0x06, 0x01, 0x00


//--------------------- .nv.callgraph             --------------------------
	.section	.nv.callgraph,"",@"SHT_CUDA_CALLGRAPH"
	.align	4
	.sectionentsize	8
	.align		4
        /*0000*/ 	.word	0x00000000
	.align		4
        /*0004*/ 	.word	0xffffffff
	.align		4
        /*0008*/ 	.word	0x00000000
	.align		4
        /*000c*/ 	.word	0xfffffffe
	.align		4
        /*0010*/ 	.word	0x00000000
	.align		4
        /*0014*/ 	.word	0xfffffffd
	.align		4
        /*0018*/ 	.word	0x00000000
	.align		4
        /*001c*/ 	.word	0xfffffffc


//--------------------- .text.matmul_kernel       --------------------------
	.section	.text.matmul_kernel,"ax",@progbits
	.align	128
        .global         matmul_kernel
        .type           matmul_kernel,@function
        .size           matmul_kernel,(.L_x_20 - matmul_kernel)
        .other          matmul_kernel,@"STO_CUDA_ENTRY STV_DEFAULT"
matmul_kernel:
.text.matmul_kernel:
[----:B------:R-:W0:Y:S01]  /*0000*/  LDC R1, c[0x0][0x37c] ;  /* 0x0000df00ff017b82 */ /* 0x000e220000000800 */
[----:B------:R-:W1:Y:S01]  /*0010*/  S2R R68, SR_TID.X ;  /* 0x0000000000447919 */ /* 0x000e620000002100 */
[----:B------:R-:W2:Y:S01]  /*0020*/  LDCU.64 UR24, c[0x0][0x358] ;  /* 0x00006b00ff1877ac */ /* 0x000ea20008000a00 */
[----:B-1----:R-:W-:-:S13]  /*0030*/  ISETP.GE.U32.AND P0, PT, R68, 0x20, PT ;  /* 0x000000204400780c */ /* 0x002fda0003f06070 */
[----:B------:R-:W-:Y:S02]  /*0040*/  VOTEU.ANY UP0, P0 ;  /* 0x0000000000ff7886 */ /* 0x000fe40000000100 */
[----:B0-2---:R-:W-:Y:S05]  /*0050*/  BRA.U UP0, `(.L_x_0) ;  /* 0x0000000100b87547 */ /* 0x005fea000b800000 */
[----:B------:R-:W0:Y:S01]  /*0060*/  S2UR UR6, SR_CgaCtaId ;  /* 0x00000000000679c3 */ /* 0x000e220000008800 */
[----:B------:R-:W-:Y:S01]  /*0070*/  NOP ;  /* 0x0000000000007918 */ /* 0x000fe20000000000 */
[----:B------:R-:W-:Y:S02]  /*0080*/  UMOV UR4, 0x40 ;  /* 0x0000004000047882 */ /* 0x000fe40000000000 */
[----:B0-----:R-:W-:-:S09]  /*0090*/  ULEA UR4, UR6, UR4, 0x18 ;  /* 0x0000000406047291 */ /* 0x001fd2000f8ec0ff */
[----:B------:R-:W0:Y:S01]  /*00a0*/  LDS.U8 R0, [UR4] ;  /* 0x00000004ff007984 */ /* 0x000e220008000000 */
[----:B------:R-:W-:Y:S02]  /*00b0*/  UMOV UR4, 0x400 ;  /* 0x0000040000047882 */ /* 0x000fe40000000000 */
[----:B------:R-:W-:Y:S01]  /*00c0*/  ULEA UR4, UR6, UR4, 0x18 ;  /* 0x0000000406047291 */ /* 0x000fe2000f8ec0ff */
[----:B0-----:R-:W-:-:S13]  /*00d0*/  ISETP.NE.AND P0, PT, R0, RZ, PT ;  /* 0x000000ff0000720c */ /* 0x001fda0003f05270 */
[----:B------:R-:W-:Y:S05]  /*00e0*/  @P0 BRA `(.L_x_1) ;  /* 0x00000000007c0947 */ /* 0x000fea0003800000 */
[----:B------:R-:W-:-:S13]  /*00f0*/  ELECT P0, URZ, PT ;  /* 0x0000000000ff782f */ /* 0x000fda0003800000 */
[----:B------:R-:W-:Y:S05]  /*0100*/  @!P0 BRA `(.L_x_2) ;  /* 0x0000000000848947 */ /* 0x000fea0003800000 */
[----:B------:R-:W-:Y:S01]  /*0110*/  UMOV UR5, 0x2 ;  /* 0x0000000200057882 */ /* 0x000fe20000000000 */
[----:B------:R-:W-:Y:S02]  /*0120*/  IMAD.MOV.U32 R4, RZ, RZ, 0x1 ;  /* 0x00000001ff047424 */ /* 0x000fe400078e00ff */
[----:B------:R-:W-:Y:S02]  /*0130*/  IMAD.MOV.U32 R5, RZ, RZ, 0x3 ;  /* 0x00000003ff057424 */ /* 0x000fe400078e00ff */
[----:B------:R-:W-:Y:S04]  /*0140*/  DEPBAR.LE SB0, 0x36 ;  /* 0x00008d800000791a */ /* 0x000fe80000000000 */
[----:B------:R-:W0:Y:S02]  /*0150*/  UTCATOMSWS.FIND_AND_SET.ALIGN UP1, UR5, UR5 ;  /* 0x00000005000575e3 */ /* 0x000e240008020800 */
[----:B0-----:R-:W-:-:S04]  /*0160*/  PLOP3.LUT P0, PT, PT, PT, UP1, 0x80, 0x8 ;  /* 0x000000000008781c */ /* 0x001fc80003f0f018 */
[----:B------:R-:W-:-:S04]  /*0170*/  SEL R0, RZ, 0xffffffff, !P0 ;  /* 0xffffffffff007807 */ /* 0x000fc80004000000 */
[----:B------:R-:W-:Y:S01]  /*0180*/  ISETP.NE.AND P0, PT, R0, RZ, PT ;  /* 0x000000ff0000720c */ /* 0x000fe20003f05270 */
[----:B------:R-:W-:-:S12]  /*0190*/  IMAD.U32 R0, RZ, RZ, UR5 ;  /* 0x00000005ff007e24 */ /* 0x000fd8000f8e00ff */
[----:B------:R-:W-:Y:S05]  /*01a0*/  @P0 BRA `(.L_x_3) ;  /* 0x0000000000240947 */ /* 0x000fea0003800000 */
.L_x_4:
[----:B------:R-:W-:Y:S05]  /*01b0*/  NANOSLEEP 0x64 ;  /* 0x000000640000795d */ /* 0x000fea0003800000 */
[----:B------:R-:W-:-:S05]  /*01c0*/  UMOV UR5, 0x2 ;  /* 0x0000000200057882 */ /* 0x000fca0000000000 */
[----:B------:R-:W-:Y:S04]  /*01d0*/  DEPBAR.LE SB0, 0x36 ;  /* 0x00008d800000791a */ /* 0x000fe80000000000 */
[----:B------:R-:W0:Y:S02]  /*01e0*/  UTCATOMSWS.FIND_AND_SET.ALIGN UP1, UR5, UR5 ;  /* 0x00000005000575e3 */ /* 0x000e240008020800 */
[----:B0-----:R-:W-:-:S04]  /*01f0*/  PLOP3.LUT P0, PT, PT, PT, UP1, 0x80, 0x8 ;  /* 0x000000000008781c */ /* 0x001fc80003f0f018 */
[----:B------:R-:W-:-:S04]  /*0200*/  SEL R0, RZ, 0xffffffff, !P0 ;  /* 0xffffffffff007807 */ /* 0x000fc80004000000 */
[----:B------:R-:W-:Y:S01]  /*0210*/  ISETP.NE.AND P0, PT, R0, RZ, PT ;  /* 0x000000ff0000720c */ /* 0x000fe20003f05270 */
[----:B------:R-:W-:-:S12]  /*0220*/  IMAD.U32 R0, RZ, RZ, UR5 ;  /* 0x00000005ff007e24 */ /* 0x000fd8000f8e00ff */
[----:B------:R-:W-:Y:S05]  /*0230*/  @!P0 BRA `(.L_x_4) ;  /* 0xfffffffc00dc8947 */ /* 0x000fea000383ffff */
.L_x_3:
[C---:B------:R-:W-:Y:S01]  /*0240*/  VIADD R3, R0.reuse, 0x10 ;  /* 0x0000001000037836 */ /* 0x040fe20000000000 */
[----:B------:R-:W-:Y:S01]  /*0250*/  UMOV UR5, 0x50 ;  /* 0x0000005000057882 */ /* 0x000fe20000000000 */
[----:B------:R-:W-:Y:S01]  /*0260*/  SHF.L.U32 R2, R5, R0, RZ ;  /* 0x0000000005027219 */ /* 0x000fe200000006ff */
[----:B------:R-:W-:Y:S01]  /*0270*/  ULEA UR5, UR6, UR5, 0x18 ;  /* 0x0000000506057291 */ /* 0x000fe2000f8ec0ff */
[----:B------:R-:W-:Y:S01]  /*0280*/  IMAD.SHL.U32 R0, R0, 0x20, RZ ;  /* 0x0000002000007824 */ /* 0x000fe200078e00ff */
[----:B------:R-:W-:-:S04]  /*0290*/  SHF.L.U32 R3, R4, R3, RZ ;  /* 0x0000000304037219 */ /* 0x000fc800000006ff */
[----:B------:R-:W-:-:S05]  /*02a0*/  LOP3.LUT R2, R3, R2, RZ, 0xfc, !PT ;  /* 0x0000000203027212 */ /* 0x000fca00078efcff */
[----:B------:R0:W-:Y:S04]  /*02b0*/  ATOMS.OR RZ, [UR5], R2 ;  /* 0x00000002ffff798c */ /* 0x0001e8000b000005 */
[----:B------:R0:W-:Y:S01]  /*02c0*/  STS [UR4], R0 ;  /* 0x00000000ff007988 */ /* 0x0001e20008000804 */
[----:B------:R-:W-:Y:S05]  /*02d0*/  BRA `(.L_x_2) ;  /* 0x0000000000107947 */ /* 0x000fea0003800000 */
.L_x_1:
[----:B------:R-:W-:Y:S01]  /*02e0*/  IMAD.MOV.U32 R0, RZ, RZ, -0x1 ;  /* 0xffffffffff007424 */ /* 0x000fe200078e00ff */
[----:B------:R-:W-:-:S04]  /*02f0*/  MOV R2, 0x320 ;  /* 0x0000032000027802 */ /* 0x000fc80000000f00 */
[----:B------:R0:W-:Y:S03]  /*0300*/  STS [UR4], R0 ;  /* 0x00000000ff007988 */ /* 0x0001e60008000804 */
[----:B0-----:R-:W-:Y:S05]  /*0310*/  CALL.REL.NOINC `($__internal_1_$__cuda_sm10x_tcgen05_guardrail_trap_phase_invalid_during_alloc) ;  /* 0x0000004800207944 */ /* 0x001fea0003c00000 */
.L_x_2:
[----:B------:R-:W-:Y:S05]  /*0320*/  WARPSYNC.ALL ;  /* 0x0000000000007948 */ /* 0x000fea0003800000 */
[----:B------:R-:W-:Y:S01]  /*0330*/  NOP ;  /* 0x0000000000007918 */ /* 0x000fe20000000000 */
.L_x_0:
[----:B------:R-:W1:Y:S08]  /*0340*/  LDC.64 R8, c[0x0][0x398] ;  /* 0x0000e600ff087b82 */ /* 0x000e700000000a00 */
[----:B------:R-:W2:Y:S02]  /*0350*/  S2UR UR5, SR_CgaSize ;  /* 0x00000000000579c3 */ /* 0x000ea40000008a00 */
[----:B--2---:R-:W-:-:S12]  /*0360*/  UIMAD UR5, UR5, -0xa0, URZ ;  /* 0xffffff60050578a4 */ /* 0x004fd8000f8e02ff */
[----:B------:R-:W2:Y:S01]  /*0370*/  LDCU UR5, c[0x0][UR5+0x2b0] ;  /* 0x00005600050577ac */ /* 0x000ea20008000800 */
[--C-:B------:R-:W-:Y:S01]  /*0380*/  SHF.R.U32.HI R70, RZ, 0x6, R68.reuse ;  /* 0x00000006ff467819 */ /* 0x100fe20000011644 */
[----:B------:R-:W-:Y:S01]  /*0390*/  IMAD.SHL.U32 R71, R68, 0x2, RZ ;  /* 0x0000000244477824 */ /* 0x000fe200078e00ff */
[----:B------:R-:W-:Y:S01]  /*03a0*/  SHF.R.U32.HI R13, RZ, 0x5, R68 ;  /* 0x00000005ff0d7819 */ /* 0x000fe20000011644 */
[----:B------:R-:W3:Y:S01]  /*03b0*/  LDCU.128 UR8, c[0x0][0x3a0] ;  /* 0x00007400ff0877ac */ /* 0x000ee20008000c00 */
[----:B------:R-:W-:Y:S01]  /*03c0*/  SGXT.U32 R70, R70, 0x2 ;  /* 0x000000024646781a */ /* 0x000fe20000000000 */
[----:B------:R-:W4:Y:S01]  /*03d0*/  S2UR UR4, SR_CTAID.X ;  /* 0x00000000000479c3 */ /* 0x000f220000002500 */
[----:B------:R-:W-:Y:S01]  /*03e0*/  R2UR UR20, R13 ;  /* 0x000000000d1472ca */ /* 0x000fe200000e0000 */
[----:B------:R-:W-:Y:S01]  /*03f0*/  UMOV UR13, 0x400 ;  /* 0x00000400000d7882 */ /* 0x000fe20000000000 */
[----:B------:R-:W-:Y:S01]  /*0400*/  LOP3.LUT R24, R68, 0x3f, RZ, 0xc0, !PT ;  /* 0x0000003f44187812 */ /* 0x000fe200078ec0ff */
[----:B------:R-:W-:Y:S01]  /*0410*/  UMOV UR7, 0x1 ;  /* 0x0000000100077882 */ /* 0x000fe20000000000 */
[----:B------:R-:W-:Y:S01]  /*0420*/  PRMT R54, RZ, 0x7610, R54 ;  /* 0x00007610ff367816 */ /* 0x000fe20000000036 */
[----:B------:R-:W0:Y:S01]  /*0430*/  LDCU.128 UR16, c[0x0][0x380] ;  /* 0x00007000ff1077ac */ /* 0x000e220008000c00 */
[----:B------:R-:W-:Y:S01]  /*0440*/  PRMT R58, RZ, 0x7610, R58 ;  /* 0x00007610ff3a7816 */ /* 0x000fe2000000003a */
[----:B------:R-:W5:Y:S01]  /*0450*/  S2UR UR6, SR_CgaCtaId ;  /* 0x00000000000679c3 */ /* 0x000f620000008800 */
[----:B------:R-:W-:-:S02]  /*0460*/  LOP3.LUT R95, R70, 0x10, RZ, 0xfc, !PT ;  /* 0x00000010465f7812 */ /* 0x000fc400078efcff */
[----:B------:R-:W-:Y:S01]  /*0470*/  LOP3.LUT R97, R70, 0x18, RZ, 0xfc, !PT ;  /* 0x0000001846617812 */ /* 0x000fe200078efcff */
[----:B---3--:R-:W-:Y:S01]  /*0480*/  IMAD.U32 R51, RZ, RZ, UR10 ;  /* 0x0000000aff337e24 */ /* 0x008fe2000f8e00ff */
[----:B------:R-:W-:Y:S01]  /*0490*/  UIADD3 UR30, UPT, UPT, UR8, 0x3f, URZ ;  /* 0x0000003f081e7890 */ /* 0x000fe2000fffe0ff */
[----:B01----:R-:W-:Y:S01]  /*04a0*/  VIADD R0, R9, 0x7f ;  /* 0x0000007f09007836 */ /* 0x003fe20000000000 */
[----:B------:R-:W-:Y:S01]  /*04b0*/  LOP3.LUT R36, RZ, R9, RZ, 0x33, !PT ;  /* 0x00000009ff247212 */ /* 0x000fe200078e33ff */
[----:B------:R-:W-:Y:S01]  /*04c0*/  IMAD.U32 R16, RZ, RZ, UR10 ;  /* 0x0000000aff107e24 */ /* 0x000fe2000f8e00ff */
[----:B------:R-:W-:Y:S01]  /*04d0*/  UISETP.GT.AND UP1, UPT, UR30, 0x3f, UPT ;  /* 0x0000003f1e00788c */ /* 0x000fe2000bf24270 */
[----:B------:R-:W-:Y:S01]  /*04e0*/  IMAD.U32 R18, RZ, RZ, UR10 ;  /* 0x0000000aff127e24 */ /* 0x000fe2000f8e00ff */
[----:B------:R-:W-:Y:S01]  /*04f0*/  SHF.R.S32.HI R3, RZ, 0x1f, R0 ;  /* 0x0000001fff037819 */ /* 0x000fe20000011400 */
[----:B------:R-:W-:Y:S01]  /*0500*/  IMAD.U32 R20, RZ, RZ, UR10 ;  /* 0x0000000aff147e24 */ /* 0x000fe2000f8e00ff */
[----:B----4-:R-:W-:-:S02]  /*0510*/  I2FP.F32.U32 R5, UR4 ;  /* 0x0000000400057c45 */ /* 0x010fc40008201000 */
[----:B------:R-:W-:-:S03]  /*0520*/  LEA.HI R3, R3, R0, RZ, 0x7 ;  /* 0x0000000003037211 */ /* 0x000fc600078f38ff */
[----:B--2---:R-:W-:Y:S01]  /*0530*/  FMUL R5, R5, UR5 ;  /* 0x0000000505057c20 */ /* 0x004fe20008400000 */
[----:B------:R-:W-:Y:S01]  /*0540*/  SHF.R.S32.HI R3, RZ, 0x7, R3 ;  /* 0x00000007ff037819 */ /* 0x000fe20000011403 */
[----:B------:R-:W-:Y:S02]  /*0550*/  USHF.L.U32 UR5, UR20, 0x3, URZ ;  /* 0x0000000314057899 */ /* 0x000fe400080006ff */
[----:B-----5:R-:W-:Y:S02]  /*0560*/  USHF.L.U32 UR4, UR6, 0x6, URZ ;  /* 0x0000000606047899 */ /* 0x020fe400080006ff */
[----:B------:R-:W-:Y:S01]  /*0570*/  IMAD.SHL.U32 R4, R3, 0x8, RZ ;  /* 0x0000000803047824 */ /* 0x000fe200078e00ff */
[----:B------:R-:W-:Y:S01]  /*0580*/  F2I.U32.TRUNC.NTZ R5, R5 ;  /* 0x0000000500057305 */ /* 0x000fe2000020f000 */
[----:B------:R-:W-:Y:S02]  /*0590*/  ULOP3.LUT UR4, UR4, 0x40, URZ, 0xc0, !UPT ;  /* 0x0000004004047892 */ /* 0x000fe4000f8ec0ff */
[----:B------:R-:W-:Y:S01]  /*05a0*/  ULEA UR13, UR6, UR13, 0x18 ;  /* 0x0000000d060d7291 */ /* 0x000fe2000f8ec0ff */
[----:B------:R-:W-:Y:S01]  /*05b0*/  IABS R7, R4 ;  /* 0x0000000400077213 */ /* 0x000fe20000000000 */
[----:B------:R-:W-:-:S02]  /*05c0*/  ULOP3.LUT UR5, UR5, 0x20, URZ, 0xc0, !UPT ;  /* 0x0000002005057892 */ /* 0x000fc4000f8ec0ff */
[----:B------:R-:W-:Y:S01]  /*05d0*/  UIADD3 UR15, UPT, UPT, UR13, 0x8000, URZ ;  /* 0x000080000d0f7890 */ /* 0x000fe2000fffe0ff */
[----:B------:R-:W0:Y:S08]  /*05e0*/  I2F.RP R0, R7 ;  /* 0x0000000700007306 */ /* 0x000e300000209400 */
[----:B0-----:R-:W0:Y:S02]  /*05f0*/  MUFU.RCP R0, R0 ;  /* 0x0000000000007308 */ /* 0x001e240000001000 */
[----:B0-----:R-:W-:Y:S01]  /*0600*/  VIADD R2, R0, 0xffffffe ;  /* 0x0ffffffe00027836 */ /* 0x001fe20000000000 */
[----:B------:R-:W-:-:S05]  /*0610*/  IABS R0, R5 ;  /* 0x0000000500007213 */ /* 0x000fca0000000000 */
[----:B------:R0:W1:Y:S02]  /*0620*/  F2I.FTZ.U32.TRUNC.NTZ R3, R2 ;  /* 0x0000000200037305 */ /* 0x000064000021f000 */
[----:B0-----:R-:W-:Y:S02]  /*0630*/  IMAD.MOV.U32 R2, RZ, RZ, RZ ;  /* 0x000000ffff027224 */ /* 0x001fe400078e00ff */
[----:B-1----:R-:W-:-:S04]  /*0640*/  IMAD.MOV R6, RZ, RZ, -R3 ;  /* 0x000000ffff067224 */ /* 0x002fc800078e0a03 */
[----:B------:R-:W-:Y:S01]  /*0650*/  IMAD R11, R6, R7, RZ ;  /* 0x00000007060b7224 */ /* 0x000fe200078e02ff */
[----:B------:R-:W-:-:S03]  /*0660*/  IABS R6, R4 ;  /* 0x0000000400067213 */ /* 0x000fc60000000000 */
[----:B------:R-:W-:Y:S01]  /*0670*/  IMAD.HI.U32 R3, R3, R11, R2 ;  /* 0x0000000b03037227 */ /* 0x000fe200078e0002 */
[----:B------:R-:W-:-:S03]  /*0680*/  IABS R11, R9 ;  /* 0x00000009000b7213 */ /* 0x000fc60000000000 */
[----:B------:R-:W-:Y:S02]  /*0690*/  IMAD.MOV R2, RZ, RZ, -R6 ;  /* 0x000000ffff027224 */ /* 0x000fe400078e0a06 */
[----:B------:R-:W-:-:S04]  /*06a0*/  IMAD.HI.U32 R3, R3, R0, RZ ;  /* 0x0000000003037227 */ /* 0x000fc800078e00ff */
[----:B------:R-:W-:Y:S01]  /*06b0*/  IMAD R0, R3, R2, R0 ;  /* 0x0000000203007224 */ /* 0x000fe200078e0200 */
[----:B------:R-:W-:Y:S04]  /*06c0*/  BAR.SYNC.DEFER_BLOCKING 0x0 ;  /* 0x0000000000007b1d */ /* 0x000fe80000010000 */
[----:B------:R-:W-:-:S13]  /*06d0*/  ISETP.GT.U32.AND P1, PT, R7, R0, PT ;  /* 0x000000000700720c */ /* 0x000fda0003f24070 */
[----:B------:R-:W-:Y:S02]  /*06e0*/  @!P1 IMAD.IADD R0, R0, 0x1, -R7 ;  /* 0x0000000100009824 */ /* 0x000fe400078e0a07 */
[----:B------:R-:W-:Y:S01]  /*06f0*/  @!P1 VIADD R3, R3, 0x1 ;  /* 0x0000000103039836 */ /* 0x000fe20000000000 */
[----:B------:R-:W-:Y:S02]  /*0700*/  ISETP.NE.AND P1, PT, R4, RZ, PT ;  /* 0x000000ff0400720c */ /* 0x000fe40003f25270 */
[----:B------:R-:W-:Y:S02]  /*0710*/  ISETP.GE.U32.AND P0, PT, R0, R7, PT ;  /* 0x000000070000720c */ /* 0x000fe40003f06070 */
[----:B------:R-:W-:-:S04]  /*0720*/  LOP3.LUT R0, R5, R4, RZ, 0x3c, !PT ;  /* 0x0000000405007212 */ /* 0x000fc800078e3cff */
[----:B------:R-:W-:Y:S01]  /*0730*/  ISETP.GE.AND P2, PT, R0, RZ, PT ;  /* 0x000000ff0000720c */ /* 0x000fe20003f46270 */
[----:B------:R-:W-:-:S06]  /*0740*/  VIADD R0, R8, 0x7f ;  /* 0x0000007f08007836 */ /* 0x000fcc0000000000 */
[----:B------:R-:W-:-:S04]  /*0750*/  @P0 VIADD R3, R3, 0x1 ;  /* 0x0000000103030836 */ /* 0x000fc80000000000 */
[----:B------:R-:W-:Y:S01]  /*0760*/  IMAD.MOV.U32 R2, RZ, RZ, R3 ;  /* 0x000000ffff027224 */ /* 0x000fe200078e0003 */
[----:B------:R-:W-:-:S03]  /*0770*/  SHF.R.S32.HI R3, RZ, 0x1f, R0 ;  /* 0x0000001fff037819 */ /* 0x000fc60000011400 */
[----:B------:R-:W-:Y:S01]  /*0780*/  @!P2 IMAD.MOV R2, RZ, RZ, -R2 ;  /* 0x000000ffff02a224 */ /* 0x000fe200078e0a02 */
[----:B------:R-:W-:Y:S02]  /*0790*/  @!P1 LOP3.LUT R2, RZ, R4, RZ, 0x33, !PT ;  /* 0x00000004ff029212 */ /* 0x000fe400078e33ff */
[----:B------:R-:W-:-:S03]  /*07a0*/  LEA.HI R3, R3, R0, RZ, 0x7 ;  /* 0x0000000003037211 */ /* 0x000fc600078f38ff */
[----:B------:R-:W-:Y:S02]  /*07b0*/  IMAD.SHL.U32 R12, R2, 0x8, RZ ;  /* 0x00000008020c7824 */ /* 0x000fe400078e00ff */
[----:B------:R-:W-:-:S03]  /*07c0*/  IMAD.MOV R2, RZ, RZ, -R2 ;  /* 0x000000ffff027224 */ /* 0x000fc600078e0a02 */
[----:B------:R-:W-:Y:S01]  /*07d0*/  LEA.HI.SX32 R3, R3, -R12, 0x19 ;  /* 0x8000000c03037211 */ /* 0x000fe200078fcaff */
[----:B------:R-:W-:Y:S02]  /*07e0*/  IMAD R10, R4, R2, R5 ;  /* 0x00000002040a7224 */ /* 0x000fe400078e0205 */
[----:B------:R-:W-:Y:S01]  /*07f0*/  IMAD.MOV.U32 R2, RZ, RZ, RZ ;  /* 0x000000ffff027224 */ /* 0x000fe200078e00ff */
[----:B------:R-:W-:Y:S02]  /*0800*/  VIMNMX R17, PT, PT, R3, 0x8, PT ;  /* 0x0000000803117848 */ /* 0x000fe40003fe0100 */
[----:B------:R-:W-:Y:S02]  /*0810*/  IABS R4, R10 ;  /* 0x0000000a00047213 */ /* 0x000fe40000000000 */
[----:B------:R-:W-:-:S04]  /*0820*/  IABS R7, R17 ;  /* 0x0000001100077213 */ /* 0x000fc80000000000 */
[----:B------:R-:W0:Y:S08]  /*0830*/  I2F.RP R0, R7 ;  /* 0x0000000700007306 */ /* 0x000e300000209400 */
[----:B0-----:R-:W0:Y:S02]  /*0840*/  MUFU.RCP R0, R0 ;  /* 0x0000000000007308 */ /* 0x001e240000001000 */
[----:B0-----:R-:W-:-:S06]  /*0850*/  VIADD R3, R0, 0xffffffe ;  /* 0x0ffffffe00037836 */ /* 0x001fcc0000000000 */
[----:B------:R-:W0:Y:S02]  /*0860*/  F2I.FTZ.U32.TRUNC.NTZ R3, R3 ;  /* 0x0000000300037305 */ /* 0x000e24000021f000 */
[----:B0-----:R-:W-:-:S04]  /*0870*/  IMAD.MOV R6, RZ, RZ, -R3 ;  /* 0x000000ffff067224 */ /* 0x001fc800078e0a03 */
[----:B------:R-:W-:Y:S01]  /*0880*/  IMAD R5, R6, R7, RZ ;  /* 0x0000000706057224 */ /* 0x000fe200078e02ff */
[----:B------:R-:W-:-:S03]  /*0890*/  IABS R6, R17 ;  /* 0x0000001100067213 */ /* 0x000fc60000000000 */
[----:B------:R-:W-:Y:S01]  /*08a0*/  IMAD.HI.U32 R0, R3, R5, R2 ;  /* 0x0000000503007227 */ /* 0x000fe200078e0002 */
[----:B------:R-:W-:-:S03]  /*08b0*/  IABS R3, R8 ;  /* 0x0000000800037213 */ /* 0x000fc60000000000 */
[----:B------:R-:W-:Y:S02]  /*08c0*/  IMAD.MOV.U32 R5, RZ, RZ, R4 ;  /* 0x000000ffff057224 */ /* 0x000fe400078e0004 */
[----:B------:R-:W-:Y:S02]  /*08d0*/  IMAD.MOV.U32 R2, RZ, RZ, R11 ;  /* 0x000000ffff027224 */ /* 0x000fe400078e000b */
[----:B------:R-:W-:Y:S02]  /*08e0*/  IMAD.MOV R4, RZ, RZ, -R6 ;  /* 0x000000ffff047224 */ /* 0x000fe400078e0a06 */
[----:B------:R-:W-:Y:S01]  /*08f0*/  IMAD.HI.U32 R0, R0, R5, RZ ;  /* 0x0000000500007227 */ /* 0x000fe200078e00ff */
[----:B------:R-:W0:Y:S03]  /*0900*/  I2F.RP R6, R2 ;  /* 0x0000000200067306 */ /* 0x000e260000209400 */
[----:B------:R-:W-:-:S02]  /*0910*/  IMAD R4, R0, R4, R5 ;  /* 0x0000000400047224 */ /* 0x000fc400078e0205 */
[----:B------:R-:W-:-:S03]  /*0920*/  IMAD.U32 R11, RZ, RZ, UR10 ;  /* 0x0000000aff0b7e24 */ /* 0x000fc6000f8e00ff */
[----:B------:R-:W-:Y:S01]  /*0930*/  ISETP.GT.U32.AND P1, PT, R7, R4, PT ;  /* 0x000000040700720c */ /* 0x000fe20003f24070 */
[----:B------:R-:W1:Y:S08]  /*0940*/  I2F.RP R5, R3 ;  /* 0x0000000300057306 */ /* 0x000e700000209400 */
[----:B0-----:R-:W0:Y:S04]  /*0950*/  MUFU.RCP R6, R6 ;  /* 0x0000000600067308 */ /* 0x001e280000001000 */
[----:B------:R-:W-:-:S02]  /*0960*/  @!P1 IMAD.IADD R4, R4, 0x1, -R7 ;  /* 0x0000000104049824 */ /* 0x000fc400078e0a07 */
[----:B------:R-:W-:Y:S01]  /*0970*/  @!P1 VIADD R0, R0, 0x1 ;  /* 0x0000000100009836 */ /* 0x000fe20000000000 */
[----:B------:R-:W-:Y:S01]  /*0980*/  ISETP.NE.AND P1, PT, R17, RZ, PT ;  /* 0x000000ff1100720c */ /* 0x000fe20003f25270 */
[----:B-1----:R-:W1:Y:S01]  /*0990*/  MUFU.RCP R5, R5 ;  /* 0x0000000500057308 */ /* 0x002e620000001000 */
[----:B------:R-:W-:Y:S02]  /*09a0*/  ISETP.GE.U32.AND P0, PT, R4, R7, PT ;  /* 0x000000070400720c */ /* 0x000fe40003f06070 */
[----:B------:R-:W-:-:S04]  /*09b0*/  LOP3.LUT R4, R10, R17, RZ, 0x3c, !PT ;  /* 0x000000110a047212 */ /* 0x000fc800078e3cff */
[----:B------:R-:W-:Y:S01]  /*09c0*/  ISETP.GE.AND P2, PT, R4, RZ, PT ;  /* 0x000000ff0400720c */ /* 0x000fe20003f46270 */
[----:B0-----:R-:W-:Y:S02]  /*09d0*/  VIADD R7, R6, 0xffffffe ;  /* 0x0ffffffe06077836 */ /* 0x001fe40000000000 */
[----:B------:R-:W-:-:S04]  /*09e0*/  IMAD R6, R70, UR10, RZ ;  /* 0x0000000a46067c24 */ /* 0x000fc8000f8e02ff */
[----:B------:R-:W-:Y:S01]  /*09f0*/  @P0 VIADD R0, R0, 0x1 ;  /* 0x0000000100000836 */ /* 0x000fe20000000000 */
[----:B------:R-:W0:Y:S01]  /*0a00*/  F2I.FTZ.U32.TRUNC.NTZ R7, R7 ;  /* 0x0000000700077305 */ /* 0x000e22000021f000 */
[----:B------:R-:W-:Y:S02]  /*0a10*/  IMAD R6, R11, 0x4, R6 ;  /* 0x000000040b067824 */ /* 0x000fe400078e0206 */
[----:B------:R-:W-:Y:S01]  /*0a20*/  IMAD.MOV.U32 R4, RZ, RZ, R0 ;  /* 0x000000ffff047224 */ /* 0x000fe200078e0000 */
[----:B------:R-:W-:Y:S01]  /*0a30*/  LOP3.LUT R0, R68, 0xc0, RZ, 0xc0, !PT ;  /* 0x000000c044007812 */ /* 0x000fe200078ec0ff */
[----:B-1----:R-:W-:Y:S02]  /*0a40*/  VIADD R5, R5, 0xffffffe ;  /* 0x0ffffffe05057836 */ /* 0x002fe40000000000 */
[----:B------:R-:W-:Y:S01]  /*0a50*/  @!P2 IMAD.MOV R4, RZ, RZ, -R4 ;  /* 0x000000ffff04a224 */ /* 0x000fe200078e0a04 */
[----:B------:R-:W-:Y:S01]  /*0a60*/  @!P1 LOP3.LUT R4, RZ, R17, RZ, 0x33, !PT ;  /* 0x00000011ff049212 */ /* 0x000fe200078e33ff */
[----:B------:R-:W-:Y:S01]  /*0a70*/  IMAD R51, R51, 0x4, R6 ;  /* 0x0000000433337824 */ /* 0x000fe200078e0206 */
[----:B------:R-:W-:Y:S01]  /*0a80*/  SHF.R.U32.HI R0, RZ, 0x2, R0 ;  /* 0x00000002ff007819 */ /* 0x000fe20000011600 */
[----:B------:R-:W1:Y:S01]  /*0a90*/  F2I.FTZ.U32.TRUNC.NTZ R5, R5 ;  /* 0x0000000500057305 */ /* 0x000e62000021f000 */
[----:B------:R-:W-:Y:S01]  /*0aa0*/  LEA R67, R4, UR4, 0x7 ;  /* 0x0000000404437c11 */ /* 0x000fe2000f8e38ff */
[----:B------:R-:W-:Y:S01]  /*0ab0*/  IMAD.MOV.U32 R6, RZ, RZ, RZ ;  /* 0x000000ffff067224 */ /* 0x000fe200078e00ff */
[----:B------:R-:W-:Y:S01]  /*0ac0*/  LOP3.LUT R71, R0, 0x1fe, R71, 0x78, !PT ;  /* 0x000001fe00477812 */ /* 0x000fe200078e7847 */
[--C-:B0-----:R-:W-:Y:S01]  /*0ad0*/  IMAD.MOV R11, RZ, RZ, -R7.reuse ;  /* 0x000000ffff0b7224 */ /* 0x101fe200078e0a07 */
[----:B------:R-:W-:Y:S01]  /*0ae0*/  LOP3.LUT R67, R67, R70, RZ, 0xfc, !PT ;  /* 0x0000004643437212 */ /* 0x000fe200078efcff */
[----:B------:R-:W-:Y:S01]  /*0af0*/  IMAD.MOV R0, RZ, RZ, -R4 ;  /* 0x000000ffff007224 */ /* 0x000fe200078e0a04 */
[----:B------:R-:W-:Y:S01]  /*0b00*/  USHF.L.U32 UR4, UR6, 0x5, URZ ;  /* 0x0000000506047899 */ /* 0x000fe200080006ff */
[----:B------:R-:W-:Y:S01]  /*0b10*/  IMAD R11, R11, R2, RZ ;  /* 0x000000020b0b7224 */ /* 0x000fe200078e02ff */
[----:B------:R-:W-:Y:S01]  /*0b20*/  LOP3.LUT R66, R67, 0x4, RZ, 0xfc, !PT ;  /* 0x0000000443427812 */ /* 0x000fe200078efcff */
[----:B------:R-:W-:Y:S01]  /*0b30*/  IMAD R0, R17, R0, R10 ;  /* 0x0000000011007224 */ /* 0x000fe200078e020a */
[----:B------:R-:W-:Y:S01]  /*0b40*/  IABS R13, R67 ;  /* 0x00000043000d7213 */ /* 0x000fe20000000000 */
[----:B------:R-:W-:Y:S01]  /*0b50*/  IMAD.HI.U32 R6, R7, R11, R6 ;  /* 0x0000000b07067227 */ /* 0x000fe200078e0006 */
[----:B------:R-:W-:Y:S01]  /*0b60*/  IABS R15, R66 ;  /* 0x00000042000f7213 */ /* 0x000fe20000000000 */
[----:B------:R-:W-:Y:S01]  /*0b70*/  ULOP3.LUT UR4, UR4, 0x40, URZ, 0xc0, !UPT ;  /* 0x0000004004047892 */ /* 0x000fe2000f8ec0ff */
[C---:B------:R-:W-:Y:S01]  /*0b80*/  LOP3.LUT R91, R67.reuse, 0x8, RZ, 0xfc, !PT ;  /* 0x00000008435b7812 */ /* 0x040fe200078efcff */
[----:B-1----:R-:W-:Y:S01]  /*0b90*/  IMAD.MOV R14, RZ, RZ, -R5 ;  /* 0x000000ffff0e7224 */ /* 0x002fe200078e0a05 */
[C---:B------:R-:W-:Y:S01]  /*0ba0*/  LOP3.LUT R90, R67.reuse, 0xc, RZ, 0xfc, !PT ;  /* 0x0000000c435a7812 */ /* 0x040fe200078efcff */
[----:B------:R-:W-:Y:S01]  /*0bb0*/  IMAD.HI.U32 R7, R6, R15, RZ ;  /* 0x0000000f06077227 */ /* 0x000fe200078e00ff */
[----:B------:R-:W-:-:S02]  /*0bc0*/  LOP3.LUT R87, R67, 0x18, RZ, 0xfc, !PT ;  /* 0x0000001843577812 */ /* 0x000fc400078efcff */
[----:B------:R-:W-:Y:S01]  /*0bd0*/  IABS R17, R90 ;  /* 0x0000005a00117213 */ /* 0x000fe20000000000 */
[----:B------:R-:W-:Y:S01]  /*0be0*/  IMAD.HI.U32 R4, R6, R13, RZ ;  /* 0x0000000d06047227 */ /* 0x000fe200078e00ff */
[----:B------:R-:W-:Y:S02]  /*0bf0*/  IABS R23, R87 ;  /* 0x0000005700177213 */ /* 0x000fe40000000000 */
[C---:B------:R-:W-:Y:S01]  /*0c00*/  LOP3.LUT R89, R67.reuse, 0x10, RZ, 0xfc, !PT ;  /* 0x0000001043597812 */ /* 0x040fe200078efcff */
[----:B------:R-:W-:Y:S01]  /*0c10*/  IMAD.MOV R7, RZ, RZ, -R7 ;  /* 0x000000ffff077224 */ /* 0x000fe200078e0a07 */
[C---:B------:R-:W-:Y:S01]  /*0c20*/  LOP3.LUT R88, R67.reuse, 0x14, RZ, 0xfc, !PT ;  /* 0x0000001443587812 */ /* 0x040fe200078efcff */
[----:B------:R-:W-:Y:S01]  /*0c30*/  IMAD.MOV R10, RZ, RZ, -R4 ;  /* 0x000000ffff0a7224 */ /* 0x000fe200078e0a04 */
[C---:B------:R-:W-:Y:S01]  /*0c40*/  LOP3.LUT R85, R67.reuse, 0x20, RZ, 0xfc, !PT ;  /* 0x0000002043557812 */ /* 0x040fe200078efcff */
[----:B------:R-:W-:Y:S01]  /*0c50*/  IMAD R11, R14, R3, RZ ;  /* 0x000000030e0b7224 */ /* 0x000fe200078e02ff */
[----:B------:R-:W-:Y:S01]  /*0c60*/  IABS R19, R89 ;  /* 0x0000005900137213 */ /* 0x000fe20000000000 */
[----:B------:R-:W-:Y:S01]  /*0c70*/  IMAD.MOV.U32 R4, RZ, RZ, RZ ;  /* 0x000000ffff047224 */ /* 0x000fe200078e00ff */
[----:B------:R-:W-:Y:S01]  /*0c80*/  LOP3.LUT R86, R67, 0x1c, RZ, 0xfc, !PT ;  /* 0x0000001c43567812 */ /* 0x000fe200078efcff */
[----:B------:R-:W-:Y:S01]  /*0c90*/  IMAD R7, R2, R7, R15 ;  /* 0x0000000702077224 */ /* 0x000fe200078e020f */
[----:B------:R-:W-:Y:S01]  /*0ca0*/  IABS R15, R91 ;  /* 0x0000005b000f7213 */ /* 0x000fe20000000000 */
[----:B------:R-:W-:Y:S01]  /*0cb0*/  IMAD.HI.U32 R4, R5, R11, R4 ;  /* 0x0000000b05047227 */ /* 0x000fe200078e0004 */
[----:B------:R-:W-:-:S02]  /*0cc0*/  IABS R21, R88 ;  /* 0x0000005800157213 */ /* 0x000fc40000000000 */
[----:B------:R-:W-:Y:S01]  /*0cd0*/  IABS R27, R85 ;  /* 0x00000055001b7213 */ /* 0x000fe20000000000 */
[----:B------:R-:W-:Y:S01]  /*0ce0*/  IMAD R5, R2, R10, R13 ;  /* 0x0000000a02057224 */ /* 0x000fe200078e020d */
[----:B------:R-:W-:Y:S01]  /*0cf0*/  IABS R25, R86 ;  /* 0x0000005600197213 */ /* 0x000fe20000000000 */
[C---:B------:R-:W-:Y:S01]  /*0d00*/  IMAD.HI.U32 R10, R6.reuse, R15, RZ ;  /* 0x0000000f060a7227 */ /* 0x040fe200078e00ff */
[C---:B------:R-:W-:Y:S02]  /*0d10*/  LOP3.LUT R84, R67.reuse, 0x24, RZ, 0xfc, !PT ;  /* 0x0000002443547812 */ /* 0x040fe400078efcff */
[C---:B------:R-:W-:Y:S01]  /*0d20*/  LOP3.LUT R83, R67.reuse, 0x28, RZ, 0xfc, !PT ;  /* 0x0000002843537812 */ /* 0x040fe200078efcff */
[C---:B------:R-:W-:Y:S01]  /*0d30*/  IMAD.HI.U32 R11, R6.reuse, R17, RZ ;  /* 0x00000011060b7227 */ /* 0x040fe200078e00ff */
[----:B------:R-:W-:Y:S02]  /*0d40*/  IABS R29, R84 ;  /* 0x00000054001d7213 */ /* 0x000fe40000000000 */
[----:B------:R-:W-:Y:S01]  /*0d50*/  IABS R31, R83 ;  /* 0x00000053001f7213 */ /* 0x000fe20000000000 */
[----:B------:R-:W-:Y:S01]  /*0d60*/  IMAD.MOV R14, RZ, RZ, -R10 ;  /* 0x000000ffff0e7224 */ /* 0x000fe200078e0a0a */
[C---:B------:R-:W-:Y:S01]  /*0d70*/  LOP3.LUT R82, R67.reuse, 0x2c, RZ, 0xfc, !PT ;  /* 0x0000002c43527812 */ /* 0x040fe200078efcff */
[----:B------:R-:W-:Y:S01]  /*0d80*/  IMAD.HI.U32 R10, R6, R23, RZ ;  /* 0x00000017060a7227 */ /* 0x000fe200078e00ff */
[----:B------:R-:W-:-:S02]  /*0d90*/  LOP3.LUT R81, R67, 0x30, RZ, 0xfc, !PT ;  /* 0x0000003043517812 */ /* 0x000fc400078efcff */
[C---:B------:R-:W-:Y:S01]  /*0da0*/  LOP3.LUT R80, R67.reuse, 0x34, RZ, 0xfc, !PT ;  /* 0x0000003443507812 */ /* 0x040fe200078efcff */
[----:B------:R-:W-:Y:S01]  /*0db0*/  IMAD.MOV R11, RZ, RZ, -R11 ;  /* 0x000000ffff0b7224 */ /* 0x000fe200078e0a0b */
[C---:B------:R-:W-:Y:S01]  /*0dc0*/  LOP3.LUT R79, R67.reuse, 0x38, RZ, 0xfc, !PT ;  /* 0x00000038434f7812 */ /* 0x040fe200078efcff */
[----:B------:R-:W-:Y:S01]  /*0dd0*/  IMAD.IADD R0, R12, 0x1, R0 ;  /* 0x000000010c007824 */ /* 0x000fe200078e0200 */
[----:B------:R-:W-:Y:S01]  /*0de0*/  LOP3.LUT R78, R67, 0x3c, RZ, 0xfc, !PT ;  /* 0x0000003c434e7812 */ /* 0x000fe200078efcff */
[----:B------:R-:W-:Y:S01]  /*0df0*/  IMAD.MOV R10, RZ, RZ, -R10 ;  /* 0x000000ffff0a7224 */ /* 0x000fe200078e0a0a */
[----:B------:R-:W-:Y:S01]  /*0e00*/  IABS R33, R82 ;  /* 0x0000005200217213 */ /* 0x000fe20000000000 */
[C---:B------:R-:W-:Y:S01]  /*0e10*/  IMAD.HI.U32 R12, R6.reuse, R19, RZ ;  /* 0x00000013060c7227 */ /* 0x040fe200078e00ff */
[----:B------:R-:W-:Y:S02]  /*0e20*/  IABS R39, R81 ;  /* 0x0000005100277213 */ /* 0x000fe40000000000 */
[----:B------:R-:W-:Y:S01]  /*0e30*/  IABS R43, R80 ;  /* 0x00000050002b7213 */ /* 0x000fe20000000000 */
[----:B------:R-:W-:Y:S01]  /*0e40*/  IMAD.HI.U32 R13, R6, R21, RZ ;  /* 0x00000015060d7227 */ /* 0x000fe200078e00ff */
[----:B------:R-:W-:-:S02]  /*0e50*/  IABS R45, R79 ;  /* 0x0000004f002d7213 */ /* 0x000fc40000000000 */
[----:B------:R-:W-:Y:S01]  /*0e60*/  IABS R47, R78 ;  /* 0x0000004e002f7213 */ /* 0x000fe20000000000 */
[C---:B------:R-:W-:Y:S01]  /*0e70*/  IMAD R17, R2.reuse, R11, R17 ;  /* 0x0000000b02117224 */ /* 0x040fe200078e0211 */
[C---:B------:R-:W-:Y:S01]  /*0e80*/  ISETP.GT.U32.AND P2, PT, R2.reuse, R5, PT ;  /* 0x000000050200720c */ /* 0x040fe20003f44070 */
[C---:B------:R-:W-:Y:S01]  /*0e90*/  IMAD R23, R2.reuse, R10, R23 ;  /* 0x0000000a02177224 */ /* 0x040fe200078e0217 */
[----:B------:R-:W-:Y:S01]  /*0ea0*/  ISETP.GT.U32.AND P3, PT, R2, R7, PT ;  /* 0x000000070200720c */ /* 0x000fe20003f64070 */
[----:B------:R-:W-:Y:S01]  /*0eb0*/  IMAD.HI.U32 R11, R6, R27, RZ ;  /* 0x0000001b060b7227 */ /* 0x000fe200078e00ff */
[----:B------:R-:W-:-:S03]  /*0ec0*/  ISETP.GT.U32.AND P6, PT, R2, R17, PT ;  /* 0x000000110200720c */ /* 0x000fc60003fc4070 */
[----:B------:R-:W-:Y:S02]  /*0ed0*/  IMAD.MOV R12, RZ, RZ, -R12 ;  /* 0x000000ffff0c7224 */ /* 0x000fe400078e0a0c */
[----:B------:R-:W-:-:S04]  /*0ee0*/  IMAD.HI.U32 R10, R6, R25, RZ ;  /* 0x00000019060a7227 */ /* 0x000fc800078e00ff */
[----:B------:R-:W-:Y:S02]  /*0ef0*/  IMAD R51, R16, 0x8, R51 ;  /* 0x0000000810337824 */ /* 0x000fe400078e0233 */
[----:B------:R-:W-:Y:S02]  /*0f00*/  IMAD.MOV R16, RZ, RZ, -R13 ;  /* 0x000000ffff107224 */ /* 0x000fe400078e0a0d */
[C---:B------:R-:W-:Y:S02]  /*0f10*/  IMAD R13, R2.reuse, R14, R15 ;  /* 0x0000000e020d7224 */ /* 0x040fe400078e020f */
[----:B------:R-:W-:Y:S02]  /*0f20*/  IMAD.MOV R11, RZ, RZ, -R11 ;  /* 0x000000ffff0b7224 */ /* 0x000fe400078e0a0b */
[C---:B------:R-:W-:Y:S01]  /*0f30*/  IMAD R19, R2.reuse, R12, R19 ;  /* 0x0000000c02137224 */ /* 0x040fe200078e0213 */
[----:B------:R-:W-:Y:S01]  /*0f40*/  ISETP.GT.U32.AND P5, PT, R2, R13, PT ;  /* 0x0000000d0200720c */ /* 0x000fe20003fa4070 */
[----:B------:R-:W-:-:S02]  /*0f50*/  IMAD.MOV R15, RZ, RZ, -R10 ;  /* 0x000000ffff0f7224 */ /* 0x000fc400078e0a0a */
[----:B------:R-:W-:Y:S01]  /*0f60*/  IMAD.HI.U32 R10, R6, R29, RZ ;  /* 0x0000001d060a7227 */ /* 0x000fe200078e00ff */
[----:B------:R-:W-:-:S03]  /*0f70*/  ISETP.GT.U32.AND P4, PT, R2, R19, PT ;  /* 0x000000130200720c */ /* 0x000fc60003f84070 */
[----:B------:R-:W-:-:S04]  /*0f80*/  IMAD.HI.U32 R12, R6, R31, RZ ;  /* 0x0000001f060c7227 */ /* 0x000fc800078e00ff */
[----:B------:R-:W-:Y:S01]  /*0f90*/  IMAD R27, R2, R11, R27 ;  /* 0x0000000b021b7224 */ /* 0x000fe200078e021b */
[----:B------:R-:W-:Y:S01]  /*0fa0*/  LEA R11, R0, UR4, 0x7 ;  /* 0x00000004000b7c11 */ /* 0x000fe2000f8e38ff */
[----:B------:R-:W-:Y:S01]  /*0fb0*/  IMAD.MOV R10, RZ, RZ, -R10 ;  /* 0x000000ffff0a7224 */ /* 0x000fe200078e0a0a */
[----:B------:R-:W-:Y:S01]  /*0fc0*/  USHF.L.U32 UR4, UR20, 0x15, URZ ;  /* 0x0000001514047899 */ /* 0x000fe200080006ff */
[----:B------:R-:W-:Y:S02]  /*0fd0*/  IMAD.MOV R12, RZ, RZ, -R12 ;  /* 0x000000ffff0c7224 */ /* 0x000fe400078e0a0c */
[C---:B------:R-:W-:Y:S01]  /*0fe0*/  IMAD R29, R2.reuse, R10, R29 ;  /* 0x0000000a021d7224 */ /* 0x040fe200078e021d */
[----:B------:R-:W-:Y:S01]  /*0ff0*/  ULOP3.LUT UR4, UR4, 0x600000, URZ, 0xc0, !UPT ;  /* 0x0060000004047892 */ /* 0x000fe2000f8ec0ff */
[----:B------:R-:W-:Y:S02]  /*1000*/  IMAD R31, R2, R12, R31 ;  /* 0x0000000c021f7224 */ /* 0x000fe400078e021f */
[----:B------:R-:W-:-:S02]  /*1010*/  IMAD.IADD R0, R24, 0x1, R11 ;  /* 0x0000000118007824 */ /* 0x000fc400078e020b */
[----:B------:R-:W-:-:S04]  /*1020*/  IMAD.HI.U32 R14, R6, R33, RZ ;  /* 0x00000021060e7227 */ /* 0x000fc800078e00ff */
[----:B------:R-:W-:-:S04]  /*1030*/  IMAD.HI.U32 R10, R6, R39, RZ ;  /* 0x00000027060a7227 */ /* 0x000fc800078e00ff */
[----:B------:R-:W-:-:S04]  /*1040*/  IMAD.HI.U32 R11, R6, R43, RZ ;  /* 0x0000002b060b7227 */ /* 0x000fc800078e00ff */
[----:B------:R-:W-:-:S04]  /*1050*/  IMAD.HI.U32 R12, R6, R45, RZ ;  /* 0x0000002d060c7227 */ /* 0x000fc800078e00ff */
[----:B------:R-:W-:-:S04]  /*1060*/  IMAD.HI.U32 R6, R6, R47, RZ ;  /* 0x0000002f06067227 */ /* 0x000fc800078e00ff */
[----:B------:R-:W-:Y:S02]  /*1070*/  IMAD.MOV R6, RZ, RZ, -R6 ;  /* 0x000000ffff067224 */ /* 0x000fe400078e0a06 */
[----:B------:R-:W-:Y:S02]  /*1080*/  IMAD.MOV R14, RZ, RZ, -R14 ;  /* 0x000000ffff0e7224 */ /* 0x000fe400078e0a0e */
[C---:B------:R-:W-:Y:S02]  /*1090*/  IMAD R47, R2.reuse, R6, R47 ;  /* 0x00000006022f7224 */ /* 0x040fe400078e022f */
[C---:B------:R-:W-:Y:S01]  /*10a0*/  IMAD R33, R2.reuse, R14, R33 ;  /* 0x0000000e02217224 */ /* 0x040fe200078e0221 */
[----:B------:R-:W-:Y:S01]  /*10b0*/  IABS R14, R0 ;  /* 0x00000000000e7213 */ /* 0x000fe20000000000 */
[C---:B------:R-:W-:Y:S01]  /*10c0*/  IMAD R21, R2.reuse, R16, R21 ;  /* 0x0000001002157224 */ /* 0x040fe200078e0215 */
[----:B------:R-:W-:Y:S01]  /*10d0*/  ISETP.GT.U32.AND P0, PT, R2, R47, PT ;  /* 0x0000002f0200720c */ /* 0x000fe20003f04070 */
[----:B------:R-:W-:-:S02]  /*10e0*/  @!P2 IMAD.IADD R5, R5, 0x1, -R2 ;  /* 0x000000010505a824 */ /* 0x000fc400078e0a02 */
[----:B------:R-:W-:Y:S01]  /*10f0*/  IMAD.HI.U32 R4, R4, R14, RZ ;  /* 0x0000000e04047227 */ /* 0x000fe200078e00ff */
[----:B------:R-:W-:-:S03]  /*1100*/  ISETP.GT.U32.AND P1, PT, R2, R21, PT ;  /* 0x000000150200720c */ /* 0x000fc60003f24070 */
[----:B------:R-:W-:Y:S02]  /*1110*/  IMAD.MOV R4, RZ, RZ, -R4 ;  /* 0x000000ffff047224 */ /* 0x000fe400078e0a04 */
[----:B------:R-:W-:Y:S01]  /*1120*/  @!P3 IMAD.IADD R7, R7, 0x1, -R2 ;  /* 0x000000010707b824 */ /* 0x000fe200078e0a02 */
[C---:B------:R-:W-:Y:S01]  /*1130*/  ISETP.GT.U32.AND P3, PT, R2.reuse, R5, PT ;  /* 0x000000050200720c */ /* 0x040fe20003f64070 */
[----:B------:R-:W-:Y:S02]  /*1140*/  IMAD R4, R3, R4, R14 ;  /* 0x0000000403047224 */ /* 0x000fe400078e020e */
[--C-:B------:R-:W-:Y:S02]  /*1150*/  @!P0 IMAD.IADD R47, R47, 0x1, -R2.reuse ;  /* 0x000000012f2f8824 */ /* 0x100fe400078e0a02 */
[--C-:B------:R-:W-:Y:S01]  /*1160*/  @!P4 IMAD.IADD R19, R19, 0x1, -R2.reuse ;  /* 0x000000011313c824 */ /* 0x100fe200078e0a02 */
[----:B------:R-:W-:Y:S01]  /*1170*/  ISETP.GT.U32.AND P0, PT, R3, R4, PT ;  /* 0x000000040300720c */ /* 0x000fe20003f04070 */
[----:B------:R-:W-:Y:S01]  /*1180*/  @!P5 IMAD.IADD R13, R13, 0x1, -R2 ;  /* 0x000000010d0dd824 */ /* 0x000fe200078e0a02 */
[C---:B------:R-:W-:Y:S01]  /*1190*/  ISETP.GT.U32.AND P2, PT, R2.reuse, R47, PT ;  /* 0x0000002f0200720c */ /* 0x040fe20003f44070 */
[----:B------:R-:W-:-:S02]  /*11a0*/  IMAD R25, R2, R15, R25 ;  /* 0x0000000f02197224 */ /* 0x000fc400078e0219 */
[--C-:B------:R-:W-:Y:S01]  /*11b0*/  @!P1 IMAD.IADD R21, R21, 0x1, -R2.reuse ;  /* 0x0000000115159824 */ /* 0x100fe200078e0a02 */
[C---:B------:R-:W-:Y:S01]  /*11c0*/  ISETP.GT.U32.AND P1, PT, R2.reuse, R19, PT ;  /* 0x000000130200720c */ /* 0x040fe20003f24070 */
[--C-:B------:R-:W-:Y:S01]  /*11d0*/  @!P6 IMAD.IADD R17, R17, 0x1, -R2.reuse ;  /* 0x000000011111e824 */ /* 0x100fe200078e0a02 */
[C---:B------:R-:W-:Y:S01]  /*11e0*/  ISETP.GT.U32.AND P4, PT, R2.reuse, R13, PT ;  /* 0x0000000d0200720c */ /* 0x040fe20003f84070 */
[----:B------:R-:W-:Y:S01]  /*11f0*/  @!P3 IMAD.IADD R5, R5, 0x1, -R2 ;  /* 0x000000010505b824 */ /* 0x000fe200078e0a02 */
[C---:B------:R-:W-:Y:S01]  /*1200*/  ISETP.GT.U32.AND P3, PT, R2.reuse, R25, PT ;  /* 0x000000190200720c */ /* 0x040fe20003f64070 */
[----:B------:R-:W-:Y:S01]  /*1210*/  IMAD.MOV R12, RZ, RZ, -R12 ;  /* 0x000000ffff0c7224 */ /* 0x000fe200078e0a0c */
[----:B------:R-:W-:Y:S01]  /*1220*/  ISETP.GT.U32.AND P6, PT, R2, R7, PT ;  /* 0x000000070200720c */ /* 0x000fe20003fc4070 */
[----:B------:R-:W-:Y:S01]  /*1230*/  @!P0 IMAD.IADD R4, R4, 0x1, -R3 ;  /* 0x0000000104048824 */ /* 0x000fe200078e0a03 */
[C---:B------:R-:W-:Y:S01]  /*1240*/  ISETP.GT.U32.AND P5, PT, R2.reuse, R17, PT ;  /* 0x000000110200720c */ /* 0x040fe20003fa4070 */
[--C-:B------:R-:W-:Y:S01]  /*1250*/  @!P2 IMAD.IADD R47, R47, 0x1, -R2.reuse ;  /* 0x000000012f2fa824 */ /* 0x100fe200078e0a02 */
[C---:B------:R-:W-:Y:S01]  /*1260*/  ISETP.GT.U32.AND P2, PT, R2.reuse, R23, PT ;  /* 0x000000170200720c */ /* 0x040fe20003f44070 */
[C---:B------:R-:W-:Y:S01]  /*1270*/  IMAD R45, R2.reuse, R12, R45 ;  /* 0x0000000c022d7224 */ /* 0x040fe200078e022d */
[C---:B------:R-:W-:Y:S01]  /*1280*/  ISETP.GT.U32.AND P0, PT, R2.reuse, R21, PT ;  /* 0x000000150200720c */ /* 0x040fe20003f04070 */
[----:B------:R-:W-:Y:S01]  /*1290*/  @!P1 IMAD.IADD R19, R19, 0x1, -R2 ;  /* 0x0000000113139824 */ /* 0x000fe200078e0a02 */
[----:B------:R-:W-:Y:S01]  /*12a0*/  ISETP.GT.U32.AND P1, PT, R2, R33, PT ;  /* 0x000000210200720c */ /* 0x000fe20003f24070 */
[----:B------:R-:W-:-:S02]  /*12b0*/  IMAD.MOV R11, RZ, RZ, -R11 ;  /* 0x000000ffff0b7224 */ /* 0x000fc400078e0a0b */
[----:B------:R-:W-:Y:S02]  /*12c0*/  IMAD.MOV R10, RZ, RZ, -R10 ;  /* 0x000000ffff0a7224 */ /* 0x000fe400078e0a0a */
[--C-:B------:R-:W-:Y:S01]  /*12d0*/  @!P4 IMAD.IADD R13, R13, 0x1, -R2.reuse ;  /* 0x000000010d0dc824 */ /* 0x100fe200078e0a02 */
[C---:B------:R-:W-:Y:S01]  /*12e0*/  ISETP.GT.U32.AND P4, PT, R2.reuse, R29, PT ;  /* 0x0000001d0200720c */ /* 0x040fe20003f84070 */
[--C-:B------:R-:W-:Y:S01]  /*12f0*/  @!P3 IMAD.IADD R25, R25, 0x1, -R2.reuse ;  /* 0x000000011919b824 */ /* 0x100fe200078e0a02 */
[C---:B------:R-:W-:Y:S01]  /*1300*/  ISETP.GT.U32.AND P3, PT, R2.reuse, R45, PT ;  /* 0x0000002d0200720c */ /* 0x040fe20003f64070 */
[C---:B------:R-:W-:Y:S02]  /*1310*/  IMAD R43, R2.reuse, R11, R43 ;  /* 0x0000000b022b7224 */ /* 0x040fe400078e022b */
[--C-:B------:R-:W-:Y:S01]  /*1320*/  @!P6 IMAD.IADD R7, R7, 0x1, -R2.reuse ;  /* 0x000000010707e824 */ /* 0x100fe200078e0a02 */
[C---:B------:R-:W-:Y:S01]  /*1330*/  ISETP.GT.U32.AND P6, PT, R2.reuse, R27, PT ;  /* 0x0000001b0200720c */ /* 0x040fe20003fc4070 */
[--C-:B------:R-:W-:Y:S01]  /*1340*/  @!P5 IMAD.IADD R17, R17, 0x1, -R2.reuse ;  /* 0x000000011111d824 */ /* 0x100fe200078e0a02 */
[C---:B------:R-:W-:Y:S01]  /*1350*/  ISETP.GT.U32.AND P5, PT, R2.reuse, R31, PT ;  /* 0x0000001f0200720c */ /* 0x040fe20003fa4070 */
[C---:B------:R-:W-:Y:S01]  /*1360*/  IMAD R39, R2.reuse, R10, R39 ;  /* 0x0000000a02277224 */ /* 0x040fe200078e0227 */
[----:B------:R-:W0:Y:S01]  /*1370*/  LDS R11, [UR13] ;  /* 0x0000000dff0b7984 */ /* 0x000e220008000800 */
[--C-:B------:R-:W-:Y:S01]  /*1380*/  @!P2 IMAD.IADD R23, R23, 0x1, -R2.reuse ;  /* 0x000000011717a824 */ /* 0x100fe200078e0a02 */
[C---:B------:R-:W-:Y:S01]  /*1390*/  ISETP.GT.U32.AND P2, PT, R2.reuse, R43, PT ;  /* 0x0000002b0200720c */ /* 0x040fe20003f44070 */
[--C-:B------:R-:W-:Y:S01]  /*13a0*/  @!P0 IMAD.IADD R21, R21, 0x1, -R2.reuse ;  /* 0x0000000115158824 */ /* 0x100fe200078e0a02 */
[C---:B------:R-:W-:Y:S01]  /*13b0*/  ISETP.GT.U32.AND P0, PT, R2.reuse, R39, PT ;  /* 0x000000270200720c */ /* 0x040fe20003f04070 */
[--C-:B------:R-:W-:Y:S01]  /*13c0*/  @!P1 IMAD.IADD R33, R33, 0x1, -R2.reuse ;  /* 0x0000000121219824 */ /* 0x100fe200078e0a02 */
[----:B------:R-:W-:Y:S01]  /*13d0*/  PLOP3.LUT P1, PT, PT, PT, UP1, 0x80, 0x8 ;  /* 0x000000000008781c */ /* 0x000fe20003f2f018 */
[--C-:B------:R-:W-:Y:S01]  /*13e0*/  @!P4 IMAD.IADD R29, R29, 0x1, -R2.reuse ;  /* 0x000000011d1dc824 */ /* 0x100fe200078e0a02 */
[C---:B------:R-:W-:Y:S01]  /*13f0*/  ISETP.GT.U32.AND P4, PT, R2.reuse, R25, PT ;  /* 0x000000190200720c */ /* 0x040fe20003f84070 */
[--C-:B------:R-:W-:Y:S01]  /*1400*/  @!P3 IMAD.IADD R45, R45, 0x1, -R2.reuse ;  /* 0x000000012d2db824 */ /* 0x100fe200078e0a02 */
[C---:B------:R-:W-:Y:S01]  /*1410*/  ISETP.GT.U32.AND P3, PT, R2.reuse, R33, PT ;  /* 0x000000210200720c */ /* 0x040fe20003f64070 */
[--C-:B------:R-:W-:Y:S01]  /*1420*/  @!P6 IMAD.IADD R27, R27, 0x1, -R2.reuse ;  /* 0x000000011b1be824 */ /* 0x100fe200078e0a02 */
[----:B------:R-:W-:Y:S01]  /*1430*/  ISETP.GT.U32.AND P6, PT, R2, R23, PT ;  /* 0x000000170200720c */ /* 0x000fe20003fc4070 */
[----:B------:R-:W-:-:S02]  /*1440*/  @!P5 IMAD.IADD R31, R31, 0x1, -R2 ;  /* 0x000000011f1fd824 */ /* 0x000fc400078e0a02 */
[--C-:B------:R-:W-:Y:S01]  /*1450*/  @!P2 IMAD.IADD R43, R43, 0x1, -R2.reuse ;  /* 0x000000012b2ba824 */ /* 0x100fe200078e0a02 */
[C---:B------:R-:W-:Y:S01]  /*1460*/  ISETP.GT.U32.AND P5, PT, R2.reuse, R27, PT ;  /* 0x0000001b0200720c */ /* 0x040fe20003fa4070 */
[--C-:B------:R-:W-:Y:S01]  /*1470*/  @!P0 IMAD.IADD R39, R39, 0x1, -R2.reuse ;  /* 0x0000000127278824 */ /* 0x100fe200078e0a02 */
[C---:B------:R-:W-:Y:S01]  /*1480*/  ISETP.GT.U32.AND P2, PT, R2.reuse, R31, PT ;  /* 0x0000001f0200720c */ /* 0x040fe20003f44070 */
[----:B------:R-:W-:Y:S01]  /*1490*/  IMAD.U32 R6, RZ, RZ, UR10 ;  /* 0x0000000aff067e24 */ /* 0x000fe2000f8e00ff */
[C---:B------:R-:W-:Y:S01]  /*14a0*/  ISETP.GT.U32.AND P0, PT, R2.reuse, R29, PT ;  /* 0x0000001d0200720c */ /* 0x040fe20003f04070 */
[--C-:B------:R-:W-:Y:S01]  /*14b0*/  @!P4 IMAD.IADD R25, R25, 0x1, -R2.reuse ;  /* 0x000000011919c824 */ /* 0x100fe200078e0a02 */
[----:B------:R-:W-:Y:S01]  /*14c0*/  ISETP.GT.U32.AND P4, PT, R2, R39, PT ;  /* 0x000000270200720c */ /* 0x000fe20003f84070 */
[--C-:B------:R-:W-:Y:S01]  /*14d0*/  @!P3 IMAD.IADD R33, R33, 0x1, -R2.reuse ;  /* 0x000000012121b824 */ /* 0x100fe200078e0a02 */
[----:B------:R-:W-:Y:S01]  /*14e0*/  ISETP.GE.AND P3, PT, R66, RZ, PT ;  /* 0x000000ff4200720c */ /* 0x000fe20003f66270 */
[----:B------:R-:W-:Y:S01]  /*14f0*/  @!P6 IMAD.IADD R23, R23, 0x1, -R2 ;  /* 0x000000011717e824 */ /* 0x000fe200078e0a02 */
[----:B------:R-:W-:Y:S01]  /*1500*/  ISETP.GT.U32.AND P6, PT, R2, R45, PT ;  /* 0x0000002d0200720c */ /* 0x000fe20003fc4070 */
[----:B------:R-:W-:-:S02]  /*1510*/  IMAD.U32 R10, RZ, RZ, UR10 ;  /* 0x0000000aff0a7e24 */ /* 0x000fc4000f8e00ff */
[--C-:B------:R-:W-:Y:S01]  /*1520*/  @!P5 IMAD.IADD R27, R27, 0x1, -R2.reuse ;  /* 0x000000011b1bd824 */ /* 0x100fe200078e0a02 */
[----:B------:R-:W-:Y:S01]  /*1530*/  ISETP.GT.U32.AND P5, PT, R2, R43, PT ;  /* 0x0000002b0200720c */ /* 0x000fe20003fa4070 */
[--C-:B------:R-:W-:Y:S01]  /*1540*/  @!P2 IMAD.IADD R31, R31, 0x1, -R2.reuse ;  /* 0x000000011f1fa824 */ /* 0x100fe200078e0a02 */
[----:B------:R-:W-:Y:S01]  /*1550*/  ISETP.GE.AND P2, PT, R67, RZ, PT ;  /* 0x000000ff4300720c */ /* 0x000fe20003f46270 */
[--C-:B------:R-:W-:Y:S01]  /*1560*/  @!P0 IMAD.IADD R29, R29, 0x1, -R2.reuse ;  /* 0x000000011d1d8824 */ /* 0x100fe200078e0a02 */
[----:B------:R-:W-:Y:S01]  /*1570*/  ISETP.GT.U32.AND P0, PT, R3, R4, PT ;  /* 0x000000040300720c */ /* 0x000fe20003f04070 */
[--C-:B------:R-:W-:Y:S01]  /*1580*/  @!P4 IMAD.IADD R39, R39, 0x1, -R2.reuse ;  /* 0x000000012727c824 */ /* 0x100fe200078e0a02 */
[----:B------:R-:W-:Y:S01]  /*1590*/  ISETP.GE.AND P4, PT, R91, RZ, PT ;  /* 0x000000ff5b00720c */ /* 0x000fe20003f86270 */
[----:B------:R-:W-:Y:S01]  /*15a0*/  @!P3 IMAD.MOV R7, RZ, RZ, -R7 ;  /* 0x000000ffff07b224 */ /* 0x000fe200078e0a07 */
[----:B------:R-:W-:Y:S01]  /*15b0*/  ISETP.GE.AND P3, PT, R87, RZ, PT ;  /* 0x000000ff5700720c */ /* 0x000fe20003f66270 */
[----:B------:R-:W-:Y:S01]  /*15c0*/  IMAD R55, R6, 0x4, R51 ;  /* 0x0000000406377824 */ /* 0x000fe200078e0233 */
[----:B0-----:R-:W-:Y:S01]  /*15d0*/  R2UR UR12, R11 ;  /* 0x000000000b0c72ca */ /* 0x001fe200000e0000 */
[--C-:B------:R-:W-:Y:S01]  /*15e0*/  @!P6 IMAD.IADD R45, R45, 0x1, -R2.reuse ;  /* 0x000000012d2de824 */ /* 0x100fe200078e0a02 */
[----:B------:R-:W-:Y:S01]  /*15f0*/  ISETP.GE.AND P6, PT, R0, RZ, PT ;  /* 0x000000ff0000720c */ /* 0x000fe20003fc6270 */
[----:B------:R-:W-:Y:S01]  /*1600*/  @!P5 IMAD.IADD R43, R43, 0x1, -R2 ;  /* 0x000000012b2bd824 */ /* 0x000fe200078e0a02 */
[----:B------:R-:W-:Y:S01]  /*1610*/  ISETP.GE.AND P5, PT, R90, RZ, PT ;  /* 0x000000ff5a00720c */ /* 0x000fe20003fa6270 */
[----:B------:R-:W-:Y:S01]  /*1620*/  @!P2 IMAD.MOV R5, RZ, RZ, -R5 ;  /* 0x000000ffff05a224 */ /* 0x000fe200078e0a05 */
[----:B------:R-:W-:Y:S01]  /*1630*/  ISETP.GE.AND P2, PT, R88, RZ, PT ;  /* 0x000000ff5800720c */ /* 0x000fe20003f46270 */
[----:B------:R-:W-:Y:S01]  /*1640*/  @!P0 IMAD.IADD R4, R4, 0x1, -R3 ;  /* 0x0000000104048824 */ /* 0x000fe200078e0a03 */
[----:B------:R-:W-:Y:S01]  /*1650*/  ISETP.GE.AND P0, PT, R89, RZ, PT ;  /* 0x000000ff5900720c */ /* 0x000fe20003f06270 */
[----:B------:R-:W-:Y:S01]  /*1660*/  @!P4 IMAD.MOV R13, RZ, RZ, -R13 ;  /* 0x000000ffff0dc224 */ /* 0x000fe200078e0a0d */
[----:B------:R-:W-:Y:S01]  /*1670*/  ISETP.GE.AND P4, PT, R86, RZ, PT ;  /* 0x000000ff5600720c */ /* 0x000fe20003f86270 */
[----:B------:R-:W-:Y:S01]  /*1680*/  @!P3 IMAD.MOV R23, RZ, RZ, -R23 ;  /* 0x000000ffff17b224 */ /* 0x000fe200078e0a17 */
[----:B------:R-:W-:Y:S01]  /*1690*/  ISETP.GE.AND P3, PT, R82, RZ, PT ;  /* 0x000000ff5200720c */ /* 0x000fe20003f66270 */
[----:B------:R-:W-:Y:S01]  /*16a0*/  IMAD.MOV.U32 R3, RZ, RZ, R25 ;  /* 0x000000ffff037224 */ /* 0x000fe200078e0019 */
[----:B------:R-:W-:Y:S01]  /*16b0*/  UIADD3 UR14, UPT, UPT, UR5, UR4, UR12 ;  /* 0x00000004050e7290 */ /* 0x000fe2000fffe00c */
[----:B------:R-:W-:-:S02]  /*16c0*/  IMAD.MOV.U32 R35, RZ, RZ, R27 ;  /* 0x000000ffff237224 */ /* 0x000fc400078e001b */
[----:B------:R-:W-:Y:S01]  /*16d0*/  @!P5 IMAD.MOV R17, RZ, RZ, -R17 ;  /* 0x000000ffff11d224 */ /* 0x000fe200078e0a11 */
[----:B------:R-:W-:Y:S01]  /*16e0*/  ISETP.GE.AND P5, PT, R85, RZ, PT ;  /* 0x000000ff5500720c */ /* 0x000fe20003fa6270 */
[----:B------:R-:W-:Y:S01]  /*16f0*/  @!P2 IMAD.MOV R21, RZ, RZ, -R21 ;  /* 0x000000ffff15a224 */ /* 0x000fe200078e0a15 */
[----:B------:R-:W-:Y:S01]  /*1700*/  ISETP.GE.AND P2, PT, R83, RZ, PT ;  /* 0x000000ff5300720c */ /* 0x000fe20003f46270 */
[----:B------:R-:W-:Y:S01]  /*1710*/  @!P0 IMAD.MOV R19, RZ, RZ, -R19 ;  /* 0x000000ffff138224 */ /* 0x000fe200078e0a13 */
[----:B------:R-:W-:Y:S01]  /*1720*/  ISETP.GE.AND P0, PT, R84, RZ, PT ;  /* 0x000000ff5400720c */ /* 0x000fe20003f06270 */
[----:B------:R-:W-:Y:S01]  /*1730*/  @!P4 IMAD.MOV R3, RZ, RZ, -R3 ;  /* 0x000000ffff03c224 */ /* 0x000fe200078e0a03 */
[----:B------:R-:W-:Y:S01]  /*1740*/  ISETP.GE.AND P4, PT, R81, RZ, PT ;  /* 0x000000ff5100720c */ /* 0x000fe20003f86270 */
[----:B------:R-:W-:Y:S01]  /*1750*/  @!P3 IMAD.MOV R33, RZ, RZ, -R33 ;  /* 0x000000ffff21b224 */ /* 0x000fe200078e0a21 */
[----:B------:R-:W-:Y:S01]  /*1760*/  ISETP.NE.AND P3, PT, R8, RZ, PT ;  /* 0x000000ff0800720c */ /* 0x000fe20003f65270 */
[----:B------:R-:W-:-:S02]  /*1770*/  IMAD.MOV.U32 R11, RZ, RZ, R31 ;  /* 0x000000ffff0b7224 */ /* 0x000fc400078e001f */
[----:B------:R-:W-:Y:S02]  /*1780*/  IMAD.U32 R12, RZ, RZ, UR10 ;  /* 0x0000000aff0c7e24 */ /* 0x000fe4000f8e00ff */
[----:B------:R-:W-:Y:S01]  /*1790*/  IMAD R57, R10, 0x4, R55 ;  /* 0x000000040a397824 */ /* 0x000fe200078e0237 */
[----:B------:R-:W-:Y:S01]  /*17a0*/  LOP3.LUT R10, R70, 0x4, RZ, 0xfc, !PT ;  /* 0x00000004460a7812 */ /* 0x000fe200078efcff */
[----:B------:R-:W-:Y:S02]  /*17b0*/  IMAD.MOV.U32 R37, RZ, RZ, R29 ;  /* 0x000000ffff257224 */ /* 0x000fe400078e001d */
[----:B------:R-:W-:Y:S01]  /*17c0*/  @!P5 IMAD.MOV R35, RZ, RZ, -R35 ;  /* 0x000000ffff23d224 */ /* 0x000fe200078e0a23 */
[----:B------:R-:W-:Y:S01]  /*17d0*/  ISETP.GE.AND P5, PT, R80, RZ, PT ;  /* 0x000000ff5000720c */ /* 0x000fe20003fa6270 */
[----:B------:R-:W-:Y:S01]  /*17e0*/  @!P2 IMAD.MOV R11, RZ, RZ, -R11 ;  /* 0x000000ffff0ba224 */ /* 0x000fe200078e0a0b */
[----:B------:R-:W-:Y:S01]  /*17f0*/  ISETP.GE.AND P2, PT, R79, RZ, PT ;  /* 0x000000ff4f00720c */ /* 0x000fe20003f46270 */
[----:B------:R-:W-:Y:S01]  /*1800*/  IMAD.U32 R14, RZ, RZ, UR10 ;  /* 0x0000000aff0e7e24 */ /* 0x000fe2000f8e00ff */
[----:B------:R-:W-:Y:S01]  /*1810*/  ISETP.LT.AND P1, PT, R10, UR8, P1 ;  /* 0x000000080a007c0c */ /* 0x000fe20008f21270 */
[----:B------:R-:W-:-:S02]  /*1820*/  IMAD R61, R12, 0x8, R57 ;  /* 0x000000080c3d7824 */ /* 0x000fc400078e0239 */
[----:B------:R-:W-:Y:S01]  /*1830*/  @!P0 IMAD.MOV R37, RZ, RZ, -R37 ;  /* 0x000000ffff258224 */ /* 0x000fe200078e0a25 */
[----:B------:R-:W-:Y:S01]  /*1840*/  ISETP.GE.AND P0, PT, R78, RZ, PT ;  /* 0x000000ff4e00720c */ /* 0x000fe20003f06270 */
[----:B------:R-:W-:Y:S02]  /*1850*/  IMAD.MOV.U32 R41, RZ, RZ, R39 ;  /* 0x000000ffff297224 */ /* 0x000fe400078e0027 */
[----:B------:R-:W-:Y:S02]  /*1860*/  IMAD.U32 R16, RZ, RZ, UR10 ;  /* 0x0000000aff107e24 */ /* 0x000fe4000f8e00ff */
[----:B------:R-:W-:Y:S02]  /*1870*/  IMAD R65, R14, 0x4, R61 ;  /* 0x000000040e417824 */ /* 0x000fe400078e023d */
[----:B------:R-:W-:Y:S01]  /*1880*/  @!P4 IMAD.MOV R41, RZ, RZ, -R41 ;  /* 0x000000ffff29c224 */ /* 0x000fe200078e0a29 */
[----:B------:R-:W-:Y:S01]  /*1890*/  BAR.SYNC.DEFER_BLOCKING 0x0 ;  /* 0x0000000000007b1d */ /* 0x000fe20000010000 */
[----:B------:R-:W-:Y:S01]  /*18a0*/  @!P6 IMAD.MOV R4, RZ, RZ, -R4 ;  /* 0x000000ffff04e224 */ /* 0x000fe200078e0a04 */
[----:B------:R-:W-:Y:S01]  /*18b0*/  ISETP.NE.AND P4, PT, R9, RZ, PT ;  /* 0x000000ff0900720c */ /* 0x000fe20003f85270 */
[----:B------:R-:W-:Y:S01]  /*18c0*/  IMAD R105, R16, 0x4, R65 ;  /* 0x0000000410697824 */ /* 0x000fe200078e0241 */
[----:B------:R-:W-:Y:S01]  /*18d0*/  @!P3 LOP3.LUT R4, RZ, R8, RZ, 0x33, !PT ;  /* 0x00000008ff04b212 */ /* 0x000fe200078e33ff */
[----:B------:R-:W-:Y:S01]  /*18e0*/  IMAD.U32 R9, RZ, RZ, UR10 ;  /* 0x0000000aff097e24 */ /* 0x000fe2000f8e00ff */
[----:B------:R-:W-:Y:S01]  /*18f0*/  SEL R32, R36, R3, !P4 ;  /* 0x0000000324207207 */ /* 0x000fe20006000000 */
[----:B------:R-:W-:Y:S01]  /*1900*/  IMAD R8, R70, UR10, RZ ;  /* 0x0000000a46087c24 */ /* 0x000fe2000f8e02ff */
[----:B------:R-:W-:Y:S01]  /*1910*/  SEL R39, R36, R33, !P4 ;  /* 0x0000002124277207 */ /* 0x000fe20006000000 */
[----:B------:R-:W-:Y:S01]  /*1920*/  IMAD R107, R18, 0x8, R105 ;  /* 0x00000008126b7824 */ /* 0x000fe200078e0269 */
[C---:B------:R-:W-:Y:S01]  /*1930*/  SEL R25, R36.reuse, R5, !P4 ;  /* 0x0000000524197207 */ /* 0x040fe20006000000 */
[----:B------:R-:W-:Y:S01]  /*1940*/  IMAD.U32 R10, RZ, RZ, UR10 ;  /* 0x0000000aff0a7e24 */ /* 0x000fe2000f8e00ff */
[C---:B------:R-:W-:Y:S01]  /*1950*/  SEL R26, R36.reuse, R7, !P4 ;  /* 0x00000007241a7207 */ /* 0x040fe20006000000 */
[----:B------:R-:W-:Y:S01]  /*1960*/  IMAD R9, R9, 0x4, R8 ;  /* 0x0000000409097824 */ /* 0x000fe200078e0208 */
[C---:B------:R-:W-:Y:S01]  /*1970*/  SEL R27, R36.reuse, R13, !P4 ;  /* 0x0000000d241b7207 */ /* 0x040fe20006000000 */
[----:B------:R-:W-:Y:S01]  /*1980*/  @!P5 IMAD.MOV R43, RZ, RZ, -R43 ;  /* 0x000000ffff2bd224 */ /* 0x000fe200078e0a2b */
[C---:B------:R-:W-:Y:S01]  /*1990*/  SEL R28, R36.reuse, R17, !P4 ;  /* 0x00000011241c7207 */ /* 0x040fe20006000000 */
[----:B------:R-:W-:Y:S01]  /*19a0*/  @!P2 IMAD.MOV R45, RZ, RZ, -R45 ;  /* 0x000000ffff2da224 */ /* 0x000fe200078e0a2d */
[C---:B------:R-:W-:Y:S01]  /*19b0*/  SEL R29, R36.reuse, R19, !P4 ;  /* 0x00000013241d7207 */ /* 0x040fe20006000000 */
[----:B------:R-:W-:Y:S01]  /*19c0*/  @!P0 IMAD.MOV R47, RZ, RZ, -R47 ;  /* 0x000000ffff2f8224 */ /* 0x000fe200078e0a2f */
[----:B------:R-:W-:Y:S01]  /*19d0*/  SEL R30, R36, R21, !P4 ;  /* 0x00000015241e7207 */ /* 0x000fe20006000000 */
[----:B------:R-:W-:Y:S01]  /*19e0*/  IMAD R15, R6, 0x4, R107 ;  /* 0x00000004060f7824 */ /* 0x000fe200078e026b */
[C---:B------:R-:W-:Y:S01]  /*19f0*/  SEL R31, R36.reuse, R23, !P4 ;  /* 0x00000017241f7207 */ /* 0x040fe20006000000 */
[----:B------:R-:W-:Y:S01]  /*1a00*/  IMAD.U32 R3, RZ, RZ, UR10 ;  /* 0x0000000aff037e24 */ /* 0x000fe2000f8e00ff */
[----:B------:R-:W-:Y:S01]  /*1a10*/  SEL R35, R36, R35, !P4 ;  /* 0x0000002324237207 */ /* 0x000fe20006000000 */
[----:B------:R-:W-:Y:S01]  /*1a20*/  IMAD R10, R10, 0x4, R9 ;  /* 0x000000040a0a7824 */ /* 0x000fe200078e0209 */
[----:B------:R-:W-:Y:S01]  /*1a30*/  SEL R37, R36, R37, !P4 ;  /* 0x0000002524257207 */ /* 0x000fe20006000000 */
[----:B------:R-:W-:Y:S01]  /*1a40*/  IMAD R15, R20, 0x4, R15 ;  /* 0x00000004140f7824 */ /* 0x000fe200078e020f */
[C---:B------:R-:W-:Y:S01]  /*1a50*/  SEL R38, R36.reuse, R11, !P4 ;  /* 0x0000000b24267207 */ /* 0x040fe20006000000 */
[----:B------:R-:W-:Y:S01]  /*1a60*/  IMAD.U32 R5, RZ, RZ, UR10 ;  /* 0x0000000aff057e24 */ /* 0x000fe2000f8e00ff */
[C---:B------:R-:W-:Y:S01]  /*1a70*/  SEL R40, R36.reuse, R41, !P4 ;  /* 0x0000002924287207 */ /* 0x040fe20006000000 */
[----:B------:R-:W-:Y:S01]  /*1a80*/  IMAD R3, R3, 0x8, R10 ;  /* 0x0000000803037824 */ /* 0x000fe200078e020a */
[----:B------:R-:W-:Y:S01]  /*1a90*/  SEL R33, R36, R43, !P4 ;  /* 0x0000002b24217207 */ /* 0x000fe20006000000 */
[----:B------:R-:W-:Y:S01]  /*1aa0*/  IMAD R49, R4, UR9, RZ ;  /* 0x0000000904317c24 */ /* 0x000fe2000f8e02ff */
[----:B------:R-:W-:-:S02]  /*1ab0*/  SEL R34, R36, R45, !P4 ;  /* 0x0000002d24227207 */ /* 0x000fc40006000000 */
[----:B------:R-:W-:Y:S02]  /*1ac0*/  SEL R36, R36, R47, !P4 ;  /* 0x0000002f24247207 */ /* 0x000fe40006000000 */
[----:B------:R-:W-:Y:S02]  /*1ad0*/  LOP3.LUT P4, RZ, R68, 0xff, RZ, 0xc0, !PT ;  /* 0x000000ff44ff7812 */ /* 0x000fe4000788c0ff */
[----:B------:R-:W-:Y:S02]  /*1ae0*/  PLOP3.LUT P0, PT, PT, PT, UP1, 0x80, 0x8 ;  /* 0x000000000008781c */ /* 0x000fe40003f0f018 */
[----:B------:R-:W-:Y:S01]  /*1af0*/  PLOP3.LUT P2, PT, PT, PT, UP1, 0x80, 0x8 ;  /* 0x000000000008781c */ /* 0x000fe20003f4f018 */
[----:B------:R-:W-:-:S12]  /*1b00*/  BRA.U UP0, `(.L_x_5) ;  /* 0x0000000100187547 */ /* 0x000fd8000b800000 */
[----:B------:R-:W-:Y:S01]  /*1b10*/  ELECT P3, URZ, PT ;  /* 0x0000000000ff782f */ /* 0x000fe20003860000 */
[----:B------:R-:W-:Y:S01]  /*1b20*/  IMAD.MOV.U32 R2, RZ, RZ, 0x1 ;  /* 0x00000001ff027424 */ /* 0x000fe200078e00ff */
[----:B------:R-:W-:Y:S01]  /*1b30*/  UMOV UR4, 0x40 ;  /* 0x0000004000047882 */ /* 0x000fe20000000000 */
[----:B------:R-:W-:Y:S01]  /*1b40*/  UVIRTCOUNT.DEALLOC.SMPOOL 0x80 ;  /* 0x000000800000784c */ /* 0x000fe20000000000 */
[----:B------:R-:W-:-:S09]  /*1b50*/  ULEA UR4, UR6, UR4, 0x18 ;  /* 0x0000000406047291 */ /* 0x000fd2000f8ec0ff */
[----:B------:R0:W-:Y:S03]  /*1b60*/  @P3 STS.U8 [UR4], R2 ;  /* 0x00000002ff003988 */ /* 0x0001e60008000004 */
.L_x_5:
[----:B------:R-:W-:Y:S01]  /*1b70*/  STTM.16dp32bit_t0_t15.x16 tmem[UR14], RZ ;  /* 0x000000ff000079ed */ /* 0x000fe20008a0000e */
[----:B------:R-:W-:Y:S01]  /*1b80*/  STTM.16dp32bit_t16_t31.x16 tmem[UR14+0x10], RZ ;  /* 0x000010ff000079ed */ /* 0x000fe20008a2000e */
[----:B------:R-:W1:Y:S02]  /*1b90*/  FENCE.VIEW.ASYNC.T ;  /* 0x00000000000073c6 */ /* 0x000e640000000200 */
[----:B-1----:R-:W-:Y:S01]  /*1ba0*/  VOTEU.ALL UP2, P4 ;  /* 0x0000000000ff7886 */ /* 0x002fe20002040000 */
[----:B------:R-:W-:Y:S01]  /*1bb0*/  VOTEU.ALL UP3, P4 ;  /* 0x0000000000ff7886 */ /* 0x000fe20002060000 */
[----:B------:R-:W-:Y:S01]  /*1bc0*/  IMAD.SHL.U32 R48, R49, 0x2, RZ ;  /* 0x0000000231307824 */ /* 0x000fe200078e00ff */
[----:B------:R-:W-:Y:S01]  /*1bd0*/  ISETP.LT.AND P2, PT, R97, UR8, P2 ;  /* 0x0000000861007c0c */ /* 0x000fe20009741270 */
[----:B------:R-:W-:Y:S01]  /*1be0*/  IMAD R12, R12, 0x4, R3 ;  /* 0x000000040c0c7824 */ /* 0x000fe200078e0203 */
[----:B------:R-:W-:-:S04]  /*1bf0*/  @!UP2 UIADD3 UR4, UPT, UPT, -UR7, 0x100000, URZ ;  /* 0x001000000704a890 */ /* 0x000fc8000fffe1ff */
[----:B------:R-:W-:Y:S02]  /*1c00*/  @!UP2 USHF.L.U32 UR5, UR4, 0xb, URZ ;  /* 0x0000000b0405a899 */ /* 0x000fe400080006ff */
[----:B------:R-:W-:Y:S01]  /*1c10*/  @!UP2 USHF.L.U32 UR4, UR4, 0x1, URZ ;  /* 0x000000010404a899 */ /* 0x000fe200080006ff */
[----:B------:R-:W-:Y:S01]  /*1c20*/  BAR.SYNC.DEFER_BLOCKING 0x0 ;  /* 0x0000000000007b1d */ /* 0x000fe20000010000 */
[----:B------:R-:W-:Y:S01]  /*1c30*/  IADD3 R42, P3, PT, R48, UR16, RZ ;  /* 0x00000010302a7c10 */ /* 0x000fe2000ff7e0ff */
[----:B------:R-:W-:Y:S01]  /*1c40*/  IMAD R5, R5, 0x4, R12 ;  /* 0x0000000405057824 */ /* 0x000fe200078e020c */
[----:B------:R-:W-:Y:S02]  /*1c50*/  ISETP.LT.AND P0, PT, R95, UR8, P0 ;  /* 0x000000085f007c0c */ /* 0x000fe40008701270 */
[----:B------:R-:W-:Y:S01]  /*1c60*/  LEA.HI.X.SX32 R44, R49, UR17, 0x1, P3 ;  /* 0x00000011312c7c11 */ /* 0x000fe200098f0eff */
[----:B------:R-:W-:Y:S01]  /*1c70*/  IMAD R6, R6, 0x8, R5 ;  /* 0x0000000806067824 */ /* 0x000fe200078e0205 */
[-C--:B------:R-:W-:Y:S01]  /*1c80*/  LEA R4, P5, R5, R42.reuse, 0x1 ;  /* 0x0000002a05047211 */ /* 0x080fe200078a08ff */
[----:B------:R-:W-:Y:S01]  /*1c90*/  IMAD.U32 R7, RZ, RZ, UR10 ;  /* 0x0000000aff077e24 */ /* 0x000fe2000f8e00ff */
[----:B0-----:R-:W-:-:S02]  /*1ca0*/  LEA R2, P3, R3, R42, 0x1 ;  /* 0x0000002a03027211 */ /* 0x001fc400078608ff */
[-C--:B------:R-:W-:Y:S01]  /*1cb0*/  LEA.HI.X.SX32 R5, R5, R44.reuse, 0x1, P5 ;  /* 0x0000002c05057211 */ /* 0x080fe200028f0eff */
[----:B------:R-:W0:Y:S02]  /*1cc0*/  FENCE.VIEW.ASYNC.S ;  /* 0x00000000000073c6 */ /* 0x000e240000000000 */
[----:B0-----:R0:W1:Y:S02]  /*1cd0*/  @!UP3 SYNCS.EXCH.64 URZ, [UR15], UR4 ;  /* 0x000000040fffb5b2 */ /* 0x0010640008000100 */
[----:B-1----:R-:W-:Y:S01]  /*1ce0*/  BAR.SYNC.DEFER_BLOCKING 0x0 ;  /* 0x0000000000007b1d */ /* 0x002fe20000010000 */
[----:B------:R-:W-:Y:S01]  /*1cf0*/  IMAD.U32 R11, RZ, RZ, UR10 ;  /* 0x0000000aff0b7e24 */ /* 0x000fe2000f8e00ff */
[----:B------:R-:W-:Y:S01]  /*1d00*/  LEA.HI.X.SX32 R3, R3, R44, 0x1, P3 ;  /* 0x0000002c03037211 */ /* 0x000fe200018f0eff */
[----:B------:R-:W-:Y:S02]  /*1d10*/  IMAD R14, R7, 0x4, R6 ;  /* 0x00000004070e7824 */ /* 0x000fe400078e0206 */
[----:B------:R-:W-:Y:S01]  /*1d20*/  IMAD.U32 R16, RZ, RZ, UR10 ;  /* 0x0000000aff107e24 */ /* 0x000fe2000f8e00ff */
[----:B------:R-:W-:-:S02]  /*1d30*/  LOP3.LUT R72, R70, 0x20, RZ, 0xfc, !PT ;  /* 0x0000002046487812 */ /* 0x000fc400078efcff */
[C---:B------:R-:W-:Y:S02]  /*1d40*/  LOP3.LUT R73, R70.reuse, 0x28, RZ, 0xfc, !PT ;  /* 0x0000002846497812 */ /* 0x040fe400078efcff */
[----:B------:R-:W-:Y:S02]  /*1d50*/  LOP3.LUT R74, R70, 0x30, RZ, 0xfc, !PT ;  /* 0x00000030464a7812 */ /* 0x000fe400078efcff */
[----:B------:R-:W-:Y:S02]  /*1d60*/  PRMT R60, RZ, 0x7610, R60 ;  /* 0x00007610ff3c7816 */ /* 0x000fe4000000003c */
[----:B------:R-:W-:Y:S02]  /*1d70*/  PRMT R62, RZ, 0x7610, R62 ;  /* 0x00007610ff3e7816 */ /* 0x000fe4000000003e */
[----:B------:R-:W-:Y:S02]  /*1d80*/  LEA.HI R75, R68, 0xc, RZ, 0x1a ;  /* 0x0000000c444b7811 */ /* 0x000fe400078fd0ff */
[----:B------:R-:W-:-:S02]  /*1d90*/  LOP3.LUT R99, R70, 0x14, RZ, 0xfc, !PT ;  /* 0x0000001446637812 */ /* 0x000fc400078efcff */
[----:B------:R-:W-:Y:S02]  /*1da0*/  PRMT R64, RZ, 0x7610, R64 ;  /* 0x00007610ff407816 */ /* 0x000fe40000000040 */
[C---:B------:R-:W-:Y:S02]  /*1db0*/  LEA.HI R76, R68.reuse, 0x1c, RZ, 0x1a ;  /* 0x0000001c444c7811 */ /* 0x040fe400078fd0ff */
[----:B------:R-:W-:Y:S01]  /*1dc0*/  LEA.HI R77, R68, 0x2c, RZ, 0x1a ;  /* 0x0000002c444d7811 */ /* 0x000fe200078fd0ff */
[----:B------:R1:W2:Y:S01]  /*1dd0*/  @P2 LDG.E.U16 R58, desc[UR24][R4.64] ;  /* 0x00000018043a2981 */ /* 0x0002a2000c1e1500 */
[----:B------:R-:W-:Y:S02]  /*1de0*/  PLOP3.LUT P2, PT, PT, PT, UP1, 0x80, 0x8 ;  /* 0x000000000008781c */ /* 0x000fe40003f4f018 */
[----:B------:R-:W-:Y:S01]  /*1df0*/  LOP3.LUT R93, R70, 0x38, RZ, 0xfc, !PT ;  /* 0x00000038465d7812 */ /* 0x000fe200078efcff */
[----:B------:R3:W4:Y:S01]  /*1e00*/  @P0 LDG.E.U16 R54, desc[UR24][R2.64] ;  /* 0x0000001802360981 */ /* 0x000722000c1e1500 */
[----:B------:R-:W-:-:S02]  /*1e10*/  PLOP3.LUT P0, PT, PT, PT, UP1, 0x80, 0x8 ;  /* 0x000000000008781c */ /* 0x000fc40003f0f018 */
[----:B------:R-:W-:Y:S01]  /*1e20*/  PRMT R52, RZ, 0x7610, R52 ;  /* 0x00007610ff347816 */ /* 0x000fe20000000034 */
[----:B------:R-:W-:Y:S01]  /*1e30*/  VIADD R46, R48, UR16 ;  /* 0x00000010302e7c36 */ /* 0x000fe20008000000 */
[----:B------:R-:W-:Y:S01]  /*1e40*/  PRMT R53, RZ, 0x7610, R53 ;  /* 0x00007610ff357816 */ /* 0x000fe20000000035 */
[----:B-1----:R-:W-:Y:S01]  /*1e50*/  IMAD R5, R11, 0x4, R14 ;  /* 0x000000040b057824 */ /* 0x002fe200078e020e */
[----:B------:R-:W-:Y:S01]  /*1e60*/  LOP3.LUT R103, R70, 0x34, RZ, 0xfc, !PT ;  /* 0x0000003446677812 */ /* 0x000fe200078efcff */
[----:B0-----:R-:W0:Y:S02]  /*1e70*/  LDCU UR4, c[0x0][0x3b0] ;  /* 0x00007600ff0477ac */ /* 0x001e240008000800 */
[----:B------:R-:W-:Y:S01]  /*1e80*/  IMAD R7, R16, 0x8, R5 ;  /* 0x0000000810077824 */ /* 0x000fe200078e0205 */
[----:B---3--:R-:W-:Y:S02]  /*1e90*/  LEA R2, P6, R6, R42, 0x1 ;  /* 0x0000002a06027211 */ /* 0x008fe400078c08ff */
[----:B------:R-:W-:Y:S01]  /*1ea0*/  ISETP.LT.AND P0, PT, R72, UR8, P0 ;  /* 0x0000000848007c0c */ /* 0x000fe20008701270 */
[----:B------:R-:W-:Y:S01]  /*1eb0*/  IMAD R17, R16, 0x4, R7 ;  /* 0x0000000410117824 */ /* 0x000fe200078e0207 */
[----:B------:R-:W-:-:S02]  /*1ec0*/  ISETP.LT.AND P2, PT, R73, UR8, P2 ;  /* 0x0000000849007c0c */ /* 0x000fc40009741270 */
[----:B------:R-:W-:Y:S01]  /*1ed0*/  LEA.HI.X.SX32 R3, R6, R44, 0x1, P6 ;  /* 0x0000002c06037211 */ /* 0x000fe200030f0eff */
[----:B------:R-:W-:Y:S01]  /*1ee0*/  IMAD R21, R16, 0x4, R17 ;  /* 0x0000000410157824 */ /* 0x000fe200078e0211 */
[-C--:B------:R-:W-:Y:S02]  /*1ef0*/  LEA R6, P6, R7, R42.reuse, 0x1 ;  /* 0x0000002a07067211 */ /* 0x080fe400078c08ff */
[----:B------:R-:W-:Y:S02]  /*1f00*/  LEA R4, P5, R5, R42, 0x1 ;  /* 0x0000002a05047211 */ /* 0x000fe400078a08ff */
[----:B------:R-:W-:Y:S02]  /*1f10*/  PLOP3.LUT P3, PT, PT, PT, UP1, 0x80, 0x8 ;  /* 0x000000000008781c */ /* 0x000fe40003f6f018 */
[-C--:B------:R-:W-:Y:S01]  /*1f20*/  LEA.HI.X.SX32 R7, R7, R44.reuse, 0x1, P6 ;  /* 0x0000002c07077211 */ /* 0x080fe200030f0eff */
[----:B------:R1:W3:Y:S01]  /*1f30*/  @P0 LDG.E.U16 R60, desc[UR24][R2.64] ;  /* 0x00000018023c0981 */ /* 0x0002e2000c1e1500 */
[----:B------:R-:W-:-:S02]  /*1f40*/  LEA.HI.X.SX32 R5, R5, R44, 0x1, P5 ;  /* 0x0000002c05057211 */ /* 0x000fc400028f0eff */
[CC--:B------:R-:W-:Y:S02]  /*1f50*/  LEA RZ, P6, R21.reuse, R42.reuse, 0x1 ;  /* 0x0000002a15ff7211 */ /* 0x0c0fe400078c08ff */
[----:B------:R-:W-:Y:S01]  /*1f60*/  ISETP.LT.AND P3, PT, R74, UR8, P3 ;  /* 0x000000084a007c0c */ /* 0x000fe20009f61270 */
[----:B------:R5:W3:Y:S01]  /*1f70*/  @P2 LDG.E.U16 R62, desc[UR24][R4.64] ;  /* 0x00000018043e2981 */ /* 0x000ae2000c1e1500 */
[----:B------:R-:W-:Y:S02]  /*1f80*/  LEA R18, P5, R12, R42, 0x1 ;  /* 0x0000002a0c127211 */ /* 0x000fe400078a08ff */
[----:B------:R-:W-:Y:S02]  /*1f90*/  LEA.HI.X.SX32 R21, R21, R44, 0x1, P6 ;  /* 0x0000002c15157211 */ /* 0x000fe400030f0eff */
[----:B-1----:R-:W-:Y:S02]  /*1fa0*/  LEA R2, P6, R8, R42, 0x1 ;  /* 0x0000002a08027211 */ /* 0x002fe400078c08ff */
[----:B------:R-:W-:-:S02]  /*1fb0*/  LEA.HI.X.SX32 R19, R12, R44, 0x1, P5 ;  /* 0x0000002c0c137211 */ /* 0x000fc400028f0eff */
[----:B------:R-:W-:Y:S02]  /*1fc0*/  PLOP3.LUT P2, PT, PT, PT, UP1, 0x80, 0x8 ;  /* 0x000000000008781c */ /* 0x000fe40003f4f018 */
[----:B-----5:R-:W-:Y:S01]  /*1fd0*/  LEA R4, P5, R10, R42, 0x1 ;  /* 0x0000002a0a047211 */ /* 0x020fe200078a08ff */
[----:B------:R-:W-:Y:S01]  /*1fe0*/  IMAD R11, R75, UR10, RZ ;  /* 0x0000000a4b0b7c24 */ /* 0x000fe2000f8e02ff */
[----:B------:R-:W-:Y:S01]  /*1ff0*/  LEA.HI.X.SX32 R3, R8, R44, 0x1, P6 ;  /* 0x0000002c08037211 */ /* 0x000fe200030f0eff */
[----:B------:R1:W5:Y:S01]  /*2000*/  @P3 LDG.E.U16 R64, desc[UR24][R6.64] ;  /* 0x0000001806403981 */ /* 0x000362000c1e1500 */
[----:B------:R-:W-:Y:S02]  /*2010*/  LEA R22, P6, R14, R42, 0x1 ;  /* 0x0000002a0e167211 */ /* 0x000fe400078c08ff */
[----:B------:R-:W-:Y:S02]  /*2020*/  LEA.HI.X.SX32 R5, R10, R44, 0x1, P5 ;  /* 0x0000002c0a057211 */ /* 0x000fe400028f0eff */
[----:B------:R-:W-:-:S02]  /*2030*/  ISETP.LT.AND P2, PT, R99, UR8, P2 ;  /* 0x0000000863007c0c */ /* 0x000fc40009741270 */
[----:B------:R-:W-:Y:S01]  /*2040*/  LEA R16, P5, R17, R42, 0x1 ;  /* 0x0000002a11107211 */ /* 0x000fe200078a08ff */
[----:B------:R-:W-:Y:S01]  /*2050*/  IMAD R13, R76, UR10, RZ ;  /* 0x0000000a4c0d7c24 */ /* 0x000fe2000f8e02ff */
[----:B------:R-:W-:Y:S02]  /*2060*/  PLOP3.LUT P0, PT, PT, PT, UP1, 0x80, 0x8 ;  /* 0x000000000008781c */ /* 0x000fe40003f0f018 */
[----:B------:R-:W-:Y:S01]  /*2070*/  LEA.HI.X.SX32 R23, R14, R44, 0x1, P6 ;  /* 0x0000002c0e177211 */ /* 0x000fe200030f0eff */
[----:B------:R-:W-:Y:S01]  /*2080*/  IMAD R20, R77, UR10, RZ ;  /* 0x0000000a4d147c24 */ /* 0x000fe2000f8e02ff */
[----:B-1----:R-:W-:Y:S02]  /*2090*/  LEA R6, P6, R9, R42, 0x1 ;  /* 0x0000002a09067211 */ /* 0x002fe400078c08ff */
[----:B------:R-:W-:Y:S02]  /*20a0*/  LEA.HI.X.SX32 R17, R17, R44, 0x1, P5 ;  /* 0x0000002c11117211 */ /* 0x000fe400028f0eff */
[----:B------:R-:W-:Y:S01]  /*20b0*/  LEA R8, P5, R11, R42, 0x1 ;  /* 0x0000002a0b087211 */ /* 0x000fe200078a08ff */
[----:B------:R-:W5:Y:S01]  /*20c0*/  @P2 LDG.E.U16 R52, desc[UR24][R18.64] ;  /* 0x0000001812342981 */ /* 0x000f62000c1e1500 */
[----:B------:R-:W-:-:S02]  /*20d0*/  ISETP.LT.AND P0, PT, R93, UR8, P0 ;  /* 0x000000085d007c0c */ /* 0x000fc40008701270 */
[----:B------:R-:W-:Y:S02]  /*20e0*/  LEA.HI.X.SX32 R7, R9, R44, 0x1, P6 ;  /* 0x0000002c09077211 */ /* 0x000fe400030f0eff */
[----:B------:R-:W-:Y:S02]  /*20f0*/  LEA R10, P6, R13, R42, 0x1 ;  /* 0x0000002a0d0a7211 */ /* 0x000fe400078c08ff */
[----:B------:R-:W-:Y:S02]  /*2100*/  LEA.HI.X.SX32 R9, R11, R44, 0x1, P5 ;  /* 0x0000002c0b097211 */ /* 0x000fe400028f0eff */
[----:B------:R-:W-:Y:S02]  /*2110*/  LEA R12, P5, R20, R42, 0x1 ;  /* 0x0000002a140c7211 */ /* 0x000fe400078a08ff */
[----:B------:R-:W-:Y:S02]  /*2120*/  LEA.HI.X.SX32 R11, R13, R44, 0x1, P6 ;  /* 0x0000002c0d0b7211 */ /* 0x000fe400030f0eff */
[----:B------:R-:W-:-:S02]  /*2130*/  PLOP3.LUT P2, PT, PT, PT, UP1, 0x80, 0x8 ;  /* 0x000000000008781c */ /* 0x000fc40003f4f018 */
[----:B------:R-:W-:Y:S01]  /*2140*/  LEA.HI.X.SX32 R13, R20, R44, 0x1, P5 ;  /* 0x0000002c140d7211 */ /* 0x000fe200028f0eff */
[----:B------:R-:W-:Y:S01]  /*2150*/  IMAD R20, R15, 0x2, R46 ;  /* 0x000000020f147824 */ /* 0x000fe200078e022e */
[----:B------:R-:W-:Y:S02]  /*2160*/  PLOP3.LUT P5, PT, PT, PT, UP1, 0x80, 0x8 ;  /* 0x000000000008781c */ /* 0x000fe40003faf018 */
[----:B------:R-:W-:Y:S02]  /*2170*/  ISETP.LT.AND P2, PT, R70, UR8, P2 ;  /* 0x0000000846007c0c */ /* 0x000fe40009741270 */
[----:B------:R-:W-:Y:S01]  /*2180*/  LEA.HI R92, R68, 0x3c, RZ, 0x1a ;  /* 0x0000003c445c7811 */ /* 0x000fe200078fd0ff */
[----:B------:R-:W5:Y:S01]  /*2190*/  @P0 LDG.E.U16 R53, desc[UR24][R20.64] ;  /* 0x0000001814350981 */ /* 0x000f62000c1e1500 */
[----:B------:R-:W-:Y:S02]  /*21a0*/  ISETP.LT.AND P5, PT, R103, UR8, P5 ;  /* 0x0000000867007c0c */ /* 0x000fe4000afa1270 */
[----:B------:R-:W-:Y:S01]  /*21b0*/  PLOP3.LUT P0, PT, PT, PT, UP1, 0x80, 0x8 ;  /* 0x000000000008781c */ /* 0x000fe20003f0f018 */
[----:B------:R-:W-:Y:S01]  /*21c0*/  IMAD R41, R92, UR10, RZ ;  /* 0x0000000a5c297c24 */ /* 0x000fe2000f8e02ff */
[----:B------:R-:W-:-:S02]  /*21d0*/  PRMT R119, RZ, 0x7610, R119 ;  /* 0x00007610ff777816 */ /* 0x000fc40000000077 */
[----:B------:R-:W-:Y:S02]  /*21e0*/  LOP3.LUT R101, R70, 0x24, RZ, 0xfc, !PT ;  /* 0x0000002446657812 */ /* 0x000fe400078efcff */
[----:B------:R-:W-:Y:S02]  /*21f0*/  PLOP3.LUT P3, PT, PT, PT, UP1, 0x80, 0x8 ;  /* 0x000000000008781c */ /* 0x000fe40003f6f018 */
[C---:B------:R-:W-:Y:S01]  /*2200*/  ISETP.LT.AND P0, PT, R24.reuse, UR8, P0 ;  /* 0x0000000818007c0c */ /* 0x040fe20008701270 */
[----:B------:R-:W-:Y:S01]  /*2210*/  IMAD R24, R24, UR11, RZ ;  /* 0x0000000b18187c24 */ /* 0x000fe2000f8e02ff */
[----:B------:R-:W-:Y:S01]  /*2220*/  PRMT R115, RZ, 0x7610, R115 ;  /* 0x00007610ff737816 */ /* 0x000fe20000000073 */
[----:B------:R-:W5:Y:S01]  /*2230*/  @P2 LDG.E.U16 R119, desc[UR24][R2.64] ;  /* 0x0000001802772981 */ /* 0x000f62000c1e1500 */
[----:B------:R-:W-:Y:S02]  /*2240*/  ISETP.LT.AND P3, PT, R101, UR8, P3 ;  /* 0x0000000865007c0c */ /* 0x000fe40009f61270 */
[----:B------:R-:W-:-:S02]  /*2250*/  LEA R14, P6, R41, R42, 0x1 ;  /* 0x0000002a290e7211 */ /* 0x000fc400078c08ff */
[C---:B------:R-:W-:Y:S01]  /*2260*/  LEA R46, P2, R24.reuse, UR18, 0x1 ;  /* 0x00000012182e7c11 */ /* 0x040fe2000f8408ff */
[----:B------:R-:W5:Y:S01]  /*2270*/  @P5 LDG.E.U16 R115, desc[UR24][R16.64] ;  /* 0x0000001810735981 */ /* 0x000f62000c1e1500 */
[----:B------:R-:W-:Y:S02]  /*2280*/  PRMT R117, RZ, 0x7610, R117 ;  /* 0x00007610ff757816 */ /* 0x000fe40000000075 */
[----:B------:R-:W-:Y:S02]  /*2290*/  LEA.HI.X.SX32 R15, R41, R44, 0x1, P6 ;  /* 0x0000002c290f7211 */ /* 0x000fe400030f0eff */
[----:B------:R-:W-:Y:S02]  /*22a0*/  LEA.HI.X.SX32 R47, R24, UR19, 0x1, P2 ;  /* 0x00000013182f7c11 */ /* 0x000fe400090f0eff */
[----:B------:R-:W-:Y:S01]  /*22b0*/  PLOP3.LUT P6, PT, PT, PT, UP1, 0x80, 0x8 ;  /* 0x000000000008781c */ /* 0x000fe20003fcf018 */
[----:B------:R-:W5:Y:S01]  /*22c0*/  @P1 LDG.E.U16 R117, desc[UR24][R6.64] ;  /* 0x0000001806751981 */ /* 0x000f62000c1e1500 */
[----:B------:R-:W-:-:S02]  /*22d0*/  PLOP3.LUT P5, PT, PT, PT, UP1, 0x80, 0x8 ;  /* 0x000000000008781c */ /* 0x000fc40003faf018 */
[----:B------:R-:W-:Y:S02]  /*22e0*/  PRMT R56, RZ, 0x7610, R56 ;  /* 0x00007610ff387816 */ /* 0x000fe40000000038 */
[----:B------:R-:W-:Y:S02]  /*22f0*/  PLOP3.LUT P2, PT, PT, PT, UP1, 0x80, 0x8 ;  /* 0x000000000008781c */ /* 0x000fe40003f4f018 */
[----:B------:R-:W-:Y:S02]  /*2300*/  ISETP.LT.AND P1, PT, R75, UR8, P6 ;  /* 0x000000084b007c0c */ /* 0x000fe4000b721270 */
[----:B------:R-:W-:Y:S01]  /*2310*/  ISETP.LT.AND P5, PT, R76, UR8, P5 ;  /* 0x000000084c007c0c */ /* 0x000fe2000afa1270 */
[----:B------:R1:W5:Y:S01]  /*2320*/  @P3 LDG.E.U16 R56, desc[UR24][R22.64] ;  /* 0x0000001816383981 */ /* 0x000362000c1e1500 */
[----:B------:R-:W-:Y:S02]  /*2330*/  ISETP.LT.AND P2, PT, R77, UR8, P2 ;  /* 0x000000084d007c0c */ /* 0x000fe40009741270 */
[----:B------:R-:W-:-:S02]  /*2340*/  LOP3.LUT R94, R70, 0x8, RZ, 0xfc, !PT ;  /* 0x00000008465e7812 */ /* 0x000fc400078efcff */
[----:B------:R-:W-:Y:S01]  /*2350*/  PLOP3.LUT P3, PT, PT, PT, UP1, 0x80, 0x8 ;  /* 0x000000000008781c */ /* 0x000fe20003f6f018 */
[----:B0-----:R-:W-:Y:S01]  /*2360*/  IMAD R25, R25, UR4, RZ ;  /* 0x0000000419197c24 */ /* 0x001fe2000f8e02ff */
[----:B------:R-:W-:Y:S02]  /*2370*/  PRMT R50, RZ, 0x7610, R50 ;  /* 0x00007610ff327816 */ /* 0x000fe40000000032 */
[----:B------:R-:W-:Y:S01]  /*2380*/  PRMT R124, RZ, 0x7610, R124 ;  /* 0x00007610ff7c7816 */ /* 0x000fe2000000007c */
[----:B------:R-:W-:Y:S01]  /*2390*/  IMAD R26, R26, UR4, RZ ;  /* 0x000000041a1a7c24 */ /* 0x000fe2000f8e02ff */
[----:B------:R-:W-:Y:S01]  /*23a0*/  ISETP.LT.AND P3, PT, R94, UR8, P3 ;  /* 0x000000085e007c0c */ /* 0x000fe20009f61270 */
[----:B------:R-:W-:Y:S01]  /*23b0*/  IMAD R27, R27, UR4, RZ ;  /* 0x000000041b1b7c24 */ /* 0x000fe2000f8e02ff */
[----:B------:R-:W-:Y:S01]  /*23c0*/  PRMT R59, RZ, 0x7610, R59 ;  /* 0x00007610ff3b7816 */ /* 0x000fe2000000003b */
[----:B-1----:R-:W-:Y:S01]  /*23d0*/  IMAD R23, R28, UR4, RZ ;  /* 0x000000041c177c24 */ /* 0x002fe2000f8e02ff */
[-C--:B------:R-:W-:Y:S01]  /*23e0*/  LEA R16, P6, R25, R46.reuse, 0x1 ;  /* 0x0000002e19107211 */ /* 0x080fe200078c08ff */
[----:B------:R-:W-:Y:S01]  /*23f0*/  IMAD R29, R29, UR4, RZ ;  /* 0x000000041d1d7c24 */ /* 0x000fe2000f8e02ff */
[----:B------:R-:W5:Y:S01]  /*2400*/  @P1 LDG.E.U16 R50, desc[UR24][R8.64] ;  /* 0x0000001808321981 */ /* 0x000f62000c1e1500 */
[----:B------:R-:W-:Y:S01]  /*2410*/  IMAD R42, R30, UR4, RZ ;  /* 0x000000041e2a7c24 */ /* 0x000fe2000f8e02ff */
[-C--:B------:R-:W-:Y:S01]  /*2420*/  LEA R18, P1, R26, R46.reuse, 0x1 ;  /* 0x0000002e1a127211 */ /* 0x080fe200078208ff */
[----:B------:R-:W-:Y:S01]  /*2430*/  IMAD R31, R31, UR4, RZ ;  /* 0x000000041f1f7c24 */ /* 0x000fe2000f8e02ff */
[----:B------:R-:W5:Y:S01]  /*2440*/  @P5 LDG.E.U16 R124, desc[UR24][R10.64] ;  /* 0x000000180a7c5981 */ /* 0x000f62000c1e1500 */
[-C--:B------:R-:W-:Y:S01]  /*2450*/  LEA R20, P5, R27, R46.reuse, 0x1 ;  /* 0x0000002e1b147211 */ /* 0x080fe200078a08ff */
[----:B------:R-:W-:Y:S01]  /*2460*/  IMAD R44, R32, UR4, RZ ;  /* 0x00000004202c7c24 */ /* 0x000fe2000f8e02ff */
[----:B------:R-:W-:Y:S01]  /*2470*/  PRMT R121, RZ, 0x7610, R121 ;  /* 0x00007610ff797816 */ /* 0x000fe20000000079 */
[----:B------:R-:W5:Y:S01]  /*2480*/  @P2 LDG.E.U16 R59, desc[UR24][R12.64] ;  /* 0x000000180c3b2981 */ /* 0x000f62000c1e1500 */
[-C--:B------:R-:W-:Y:S01]  /*2490*/  LEA R22, P2, R23, R46.reuse, 0x1 ;  /* 0x0000002e17167211 */ /* 0x080fe200078408ff */
[----:B------:R-:W-:Y:S01]  /*24a0*/  IMAD R35, R35, UR4, RZ ;  /* 0x0000000423237c24 */ /* 0x000fe2000f8e02ff */
[-C--:B------:R-:W-:Y:S01]  /*24b0*/  LEA.HI.X.SX32 R17, R25, R47.reuse, 0x1, P6 ;  /* 0x0000002f19117211 */ /* 0x080fe200030f0eff */
[----:B------:R-:W-:Y:S01]  /*24c0*/  IMAD R69, R37, UR4, RZ ;  /* 0x0000000425457c24 */ /* 0x000fe2000f8e02ff */
[-C--:B------:R-:W-:Y:S01]  /*24d0*/  LEA R24, P6, R29, R46.reuse, 0x1 ;  /* 0x0000002e1d187211 */ /* 0x080fe200078c08ff */
[----:B------:R-:W-:Y:S01]  /*24e0*/  IMAD R37, R38, UR4, RZ ;  /* 0x0000000426257c24 */ /* 0x000fe2000f8e02ff */
[-C--:B------:R-:W-:Y:S01]  /*24f0*/  LEA.HI.X.SX32 R19, R26, R47.reuse, 0x1, P1 ;  /* 0x0000002f1a137211 */ /* 0x080fe200008f0eff */
[----:B------:R-:W-:Y:S01]  /*2500*/  IMAD R39, R39, UR4, RZ ;  /* 0x0000000427277c24 */ /* 0x000fe2000f8e02ff */
[----:B------:R-:W-:Y:S01]  /*2510*/  LEA.HI.X.SX32 R21, R27, R47, 0x1, P5 ;  /* 0x0000002f1b157211 */ /* 0x000fe200028f0eff */
[----:B------:R-:W5:Y:S01]  /*2520*/  @P3 LDG.E.U16 R121, desc[UR24][R4.64] ;  /* 0x0000001804793981 */ /* 0x000f62000c1e1500 */
[----:B------:R-:W-:-:S02]  /*2530*/  LEA R26, P1, R42, R46, 0x1 ;  /* 0x0000002e2a1a7211 */ /* 0x000fc400078208ff */
[-C--:B------:R-:W-:Y:S02]  /*2540*/  LEA R28, P5, R31, R46.reuse, 0x1 ;  /* 0x0000002e1f1c7211 */ /* 0x080fe400078a08ff */
[-C--:B------:R-:W-:Y:S02]  /*2550*/  LEA.HI.X.SX32 R23, R23, R47.reuse, 0x1, P2 ;  /* 0x0000002f17177211 */ /* 0x080fe400010f0eff */
[-C--:B------:R-:W-:Y:S01]  /*2560*/  LEA R30, P2, R44, R46.reuse, 0x1 ;  /* 0x0000002e2c1e7211 */ /* 0x080fe200078408ff */
[----:B------:R-:W-:Y:S01]  /*2570*/  IMAD R45, R34, UR4, RZ ;  /* 0x00000004222d7c24 */ /* 0x000fe2000f8e02ff */
[----:B------:R-:W-:Y:S01]  /*2580*/  PLOP3.LUT P3, PT, PT, PT, UP1, 0x80, 0x8 ;  /* 0x000000000008781c */ /* 0x000fe20003f6f018 */
[----:B------:R-:W-:Y:S01]  /*2590*/  IMAD R96, R36, UR4, RZ ;  /* 0x0000000424607c24 */ /* 0x000fe2000f8e02ff */
[-C--:B------:R-:W-:Y:S01]  /*25a0*/  LEA.HI.X.SX32 R25, R29, R47.reuse, 0x1, P6 ;  /* 0x0000002f1d197211 */ /* 0x080fe200030f0eff */
[----:B------:R-:W-:Y:S01]  /*25b0*/  IMAD R41, R40, UR4, RZ ;  /* 0x0000000428297c24 */ /* 0x000fe2000f8e02ff */
[----:B------:R-:W-:Y:S01]  /*25c0*/  LEA R32, P6, R35, R46, 0x1 ;  /* 0x0000002e23207211 */ /* 0x000fe200078c08ff */
[----:B------:R-:W-:Y:S01]  /*25d0*/  IMAD R43, R33, UR4, RZ ;  /* 0x00000004212b7c24 */ /* 0x000fe2000f8e02ff */
[----:B------:R-:W-:-:S02]  /*25e0*/  LEA.HI.X.SX32 R27, R42, R47, 0x1, P1 ;  /* 0x0000002f2a1b7211 */ /* 0x000fc400008f0eff */
[-C--:B------:R-:W-:Y:S02]  /*25f0*/  LEA.HI.X.SX32 R29, R31, R47.reuse, 0x1, P5 ;  /* 0x0000002f1f1d7211 */ /* 0x080fe400028f0eff */
[-C--:B------:R-:W-:Y:S02]  /*2600*/  LEA R34, P1, R69, R46.reuse, 0x1 ;  /* 0x0000002e45227211 */ /* 0x080fe400078208ff */
[-C--:B------:R-:W-:Y:S02]  /*2610*/  LEA R36, P5, R37, R46.reuse, 0x1 ;  /* 0x0000002e25247211 */ /* 0x080fe400078a08ff */
[----:B------:R-:W-:Y:S02]  /*2620*/  LEA.HI.X.SX32 R31, R44, R47, 0x1, P2 ;  /* 0x0000002f2c1f7211 */ /* 0x000fe400010f0eff */
[----:B------:R-:W-:Y:S02]  /*2630*/  LEA R38, P2, R39, R46, 0x1 ;  /* 0x0000002e27267211 */ /* 0x000fe400078408ff */
[----:B------:R-:W-:-:S02]  /*2640*/  ISETP.LT.AND P3, PT, R92, UR8, P3 ;  /* 0x000000085c007c0c */ /* 0x000fc40009f61270 */
[-C--:B------:R-:W-:Y:S02]  /*2650*/  LEA.HI.X.SX32 R33, R35, R47.reuse, 0x1, P6 ;  /* 0x0000002f23217211 */ /* 0x080fe400030f0eff */
[-C--:B------:R-:W-:Y:S02]  /*2660*/  LEA.HI.X.SX32 R35, R69, R47.reuse, 0x1, P1 ;  /* 0x0000002f45237211 */ /* 0x080fe400008f0eff */
[----:B------:R-:W-:Y:S02]  /*2670*/  LEA.HI.X.SX32 R37, R37, R47, 0x1, P5 ;  /* 0x0000002f25257211 */ /* 0x000fe400028f0eff */
[-C--:B------:R-:W-:Y:S02]  /*2680*/  LEA R40, P6, R41, R46.reuse, 0x1 ;  /* 0x0000002e29287211 */ /* 0x080fe400078c08ff */
[-C--:B------:R-:W-:Y:S02]  /*2690*/  LEA R42, P1, R43, R46.reuse, 0x1 ;  /* 0x0000002e2b2a7211 */ /* 0x080fe400078208ff */
[----:B------:R-:W-:-:S02]  /*26a0*/  LEA R44, P5, R45, R46, 0x1 ;  /* 0x0000002e2d2c7211 */ /* 0x000fc400078a08ff */
[-C--:B------:R-:W-:Y:S02]  /*26b0*/  LEA.HI.X.SX32 R39, R39, R47.reuse, 0x1, P2 ;  /* 0x0000002f27277211 */ /* 0x080fe400010f0eff */
[----:B------:R-:W-:Y:S02]  /*26c0*/  LEA R46, P2, R96, R46, 0x1 ;  /* 0x0000002e602e7211 */ /* 0x000fe400078408ff */
[----:B------:R-:W-:Y:S02]  /*26d0*/  PRMT R63, RZ, 0x7610, R63 ;  /* 0x00007610ff3f7816 */ /* 0x000fe4000000003f */
[-C--:B------:R-:W-:Y:S02]  /*26e0*/  LEA.HI.X.SX32 R41, R41, R47.reuse, 0x1, P6 ;  /* 0x0000002f29297211 */ /* 0x080fe400030f0eff */
[-C--:B------:R-:W-:Y:S02]  /*26f0*/  LEA.HI.X.SX32 R43, R43, R47.reuse, 0x1, P1 ;  /* 0x0000002f2b2b7211 */ /* 0x080fe400008f0eff */
[----:B------:R-:W-:Y:S01]  /*2700*/  LEA.HI.X.SX32 R45, R45, R47, 0x1, P5 ;  /* 0x0000002f2d2d7211 */ /* 0x000fe200028f0eff */
[----:B------:R-:W5:Y:S01]  /*2710*/  @P3 LDG.E.U16 R63, desc[UR24][R14.64] ;  /* 0x000000180e3f3981 */ /* 0x000f62000c1e1500 */
[----:B------:R-:W-:-:S02]  /*2720*/  PRMT R109, RZ, 0x7610, R109 ;  /* 0x00007610ff6d7816 */ /* 0x000fc4000000006d */
[----:B------:R-:W-:Y:S02]  /*2730*/  PRMT R111, RZ, 0x7610, R111 ;  /* 0x00007610ff6f7816 */ /* 0x000fe4000000006f */
[----:B------:R-:W-:Y:S02]  /*2740*/  LEA.HI.X.SX32 R47, R96, R47, 0x1, P2 ;  /* 0x0000002f602f7211 */ /* 0x000fe400010f0eff */
[----:B------:R-:W-:Y:S01]  /*2750*/  PRMT R122, RZ, 0x7610, R122 ;  /* 0x00007610ff7a7816 */ /* 0x000fe2000000007a */
[----:B------:R-:W5:Y:S01]  /*2760*/  @P0 LDG.E.U16 R109, desc[UR24][R16.64] ;  /* 0x00000018106d0981 */ /* 0x000f62000c1e1500 */
[----:B------:R-:W-:Y:S02]  /*2770*/  PRMT R120, RZ, 0x7610, R120 ;  /* 0x00007610ff787816 */ /* 0x000fe40000000078 */
[----:B------:R-:W-:Y:S01]  /*2780*/  PRMT R118, RZ, 0x7610, R118 ;  /* 0x00007610ff767816 */ /* 0x000fe20000000076 */
[----:B------:R-:W5:Y:S01]  /*2790*/  @P0 LDG.E.U16 R111, desc[UR24][R20.64] ;  /* 0x00000018146f0981 */ /* 0x000f62000c1e1500 */
[----:B------:R-:W-:-:S02]  /*27a0*/  PRMT R116, RZ, 0x7610, R116 ;  /* 0x00007610ff747816 */ /* 0x000fc40000000074 */
[----:B------:R-:W-:Y:S01]  /*27b0*/  PRMT R114, RZ, 0x7610, R114 ;  /* 0x00007610ff727816 */ /* 0x000fe20000000072 */
[----:B------:R-:W5:Y:S01]  /*27c0*/  @P0 LDG.E.U16 R122, desc[UR24][R24.64] ;  /* 0x00000018187a0981 */ /* 0x000f62000c1e1500 */
[----:B------:R-:W-:Y:S02]  /*27d0*/  PRMT R112, RZ, 0x7610, R112 ;  /* 0x00007610ff707816 */ /* 0x000fe40000000070 */
        /* <DEDUP_REMOVED lines=11> */
[----:B------:R-:W-:-:S03]  /*2890*/  PRMT R96, RZ, 0x7610, R96 ;  /* 0x00007610ff607816 */ /* 0x000fc60000000060 */
[----:B------:R-:W5:Y:S04]  /*28a0*/  @P0 LDG.E.U16 R112, desc[UR24][R44.64] ;  /* 0x000000182c700981 */ /* 0x000f68000c1e1500 */
[----:B------:R-:W5:Y:S04]  /*28b0*/  @P0 LDG.E.U16 R110, desc[UR24][R18.64] ;  /* 0x00000018126e0981 */ /* 0x000f68000c1e1500 */
[----:B------:R-:W5:Y:S04]  /*28c0*/  @P0 LDG.E.U16 R108, desc[UR24][R22.64] ;  /* 0x00000018166c0981 */ /* 0x000f68000c1e1500 */
[----:B------:R-:W5:Y:S04]  /*28d0*/  @P0 LDG.E.U16 R106, desc[UR24][R26.64] ;  /* 0x000000181a6a0981 */ /* 0x000f68000c1e1500 */
[----:B------:R-:W5:Y:S04]  /*28e0*/  @P0 LDG.E.U16 R104, desc[UR24][R30.64] ;  /* 0x000000181e680981 */ /* 0x000f68000c1e1500 */
[----:B------:R-:W5:Y:S04]  /*28f0*/  @P0 LDG.E.U16 R102, desc[UR24][R34.64] ;  /* 0x0000001822660981 */ /* 0x000f68000c1e1500 */
[----:B------:R-:W5:Y:S04]  /*2900*/  @P0 LDG.E.U16 R100, desc[UR24][R38.64] ;  /* 0x0000001826640981 */ /* 0x000f68000c1e1500 */
[----:B------:R-:W5:Y:S04]  /*2910*/  @P0 LDG.E.U16 R98, desc[UR24][R42.64] ;  /* 0x000000182a620981 */ /* 0x000f68000c1e1500 */
[----:B------:R-:W5:Y:S01]  /*2920*/  @P0 LDG.E.U16 R96, desc[UR24][R46.64] ;  /* 0x000000182e600981 */ /* 0x000f62000c1e1500 */
[----:B------:R-:W-:-:S04]  /*2930*/  @!UP2 UIADD3 UR4, UPT, UPT, -UR7, 0x100000, URZ ;  /* 0x001000000704a890 */ /* 0x000fc8000fffe1ff */
[----:B------:R-:W-:Y:S02]  /*2940*/  @!UP2 USHF.L.U32 UR5, UR4, 0xb, URZ ;  /* 0x0000000b0405a899 */ /* 0x000fe400080006ff */
[----:B------:R-:W-:Y:S01]  /*2950*/  @!UP2 USHF.L.U32 UR4, UR4, 0x1, URZ ;  /* 0x000000010404a899 */ /* 0x000fe200080006ff */
[----:B------:R-:W-:Y:S01]  /*2960*/  VOTEU.ALL UP1, P4 ;  /* 0x0000000000ff7886 */ /* 0x000fe20002020000 */
[----:B------:R-:W-:-:S04]  /*2970*/  SHF.R.S32.HI R113, RZ, 0x1f, R49 ;  /* 0x0000001fff717819 */ /* 0x000fc80000011431 */
[----:B------:R-:W-:Y:S02]  /*2980*/  SHF.L.U64.HI R49, R49, 0x1, R113 ;  /* 0x0000000131317819 */ /* 0x000fe40000010271 */
[----:B------:R-:W-:-:S04]  /*2990*/  LEA R113, P0, R51, R48, 0x1 ;  /* 0x0000003033717211 */ /* 0x000fc800078008ff */
[----:B------:R0:W1:Y:S01]  /*29a0*/  @!UP1 SYNCS.EXCH.64 URZ, [UR13+0x8008], UR4 ;  /* 0x008008040dff95b2 */ /* 0x0000620008000100 */
[----:B------:R-:W-:Y:S01]  /*29b0*/  LOP3.LUT R69, R71, 0x40, RZ, 0x3c, !PT ;  /* 0x0000004047457812 */ /* 0x000fe200078e3cff */
[----:B----4-:R4:W-:Y:S04]  /*29c0*/  STS.U16 [R71+UR13+0x800], R54 ;  /* 0x0008003647007988 */ /* 0x0109e8000800040d */
[----:B--2---:R2:W-:Y:S01]  /*29d0*/  STS.U16 [R71+UR13+0xc00], R58 ;  /* 0x000c003a47007988 */ /* 0x0045e2000800040d */
[----:B----4-:R-:W-:-:S04]  /*29e0*/  SHF.R.S32.HI R54, RZ, 0x1f, R51 ;  /* 0x0000001fff367819 */ /* 0x010fc80000011433 */
[----:B------:R-:W-:Y:S02]  /*29f0*/  LEA.HI.X R51, R51, R49, R54, 0x1, P0 ;  /* 0x0000003133337211 */ /* 0x000fe400000f0c36 */
[-C--:B------:R-:W-:Y:S02]  /*2a00*/  LEA R54, P0, R55, R48.reuse, 0x1 ;  /* 0x0000003037367211 */ /* 0x080fe400078008ff */
[----:B--2---:R-:W-:Y:S01]  /*2a10*/  LEA R58, P1, R57, R48, 0x1 ;  /* 0x00000030393a7211 */ /* 0x004fe200078208ff */
[----:B---3--:R2:W-:Y:S04]  /*2a20*/  STS.U16 [R71+UR13+0x1000], R60 ;  /* 0x0010003c47007988 */ /* 0x0085e8000800040d */
[----:B------:R3:W-:Y:S01]  /*2a30*/  STS.U16 [R71+UR13+0x1400], R62 ;  /* 0x0014003e47007988 */ /* 0x0007e2000800040d */
[----:B--2---:R-:W-:-:S02]  /*2a40*/  SHF.R.S32.HI R60, RZ, 0x1f, R55 ;  /* 0x0000001fff3c7819 */ /* 0x004fc40000011437 */
[----:B---3--:R-:W-:Y:S02]  /*2a50*/  SHF.R.S32.HI R62, RZ, 0x1f, R57 ;  /* 0x0000001fff3e7819 */ /* 0x008fe40000011439 */
[-C--:B------:R-:W-:Y:S01]  /*2a60*/  LEA.HI.X R55, R55, R49.reuse, R60, 0x1, P0 ;  /* 0x0000003137377211 */ /* 0x080fe200000f0c3c */
[----:B-----5:R-:W-:Y:S01]  /*2a70*/  STS.U16 [R71+UR13+0x1800], R64 ;  /* 0x0018004047007988 */ /* 0x020fe2000800040d */
[----:B------:R-:W-:Y:S02]  /*2a80*/  LEA.HI.X R57, R57, R49, R62, 0x1, P1 ;  /* 0x0000003139397211 */ /* 0x000fe400008f0c3e */
[----:B------:R-:W-:Y:S01]  /*2a90*/  LEA R62, P0, R61, R48, 0x1 ;  /* 0x000000303d3e7211 */ /* 0x000fe200078008ff */
[----:B------:R-:W-:Y:S01]  /*2aa0*/  USHF.R.S32.HI UR18, URZ, 0x1f, UR30 ;  /* 0x0000001fff127899 */ /* 0x000fe2000801141e */
[----:B------:R-:W-:Y:S01]  /*2ab0*/  IADD3 R54, P5, PT, R54, UR16, RZ ;  /* 0x0000001036367c10 */ /* 0x000fe2000ffbe0ff */
[----:B------:R-:W-:Y:S02]  /*2ac0*/  UIADD3 UR9, UPT, UPT, UR13, 0x6000, URZ ;  /* 0x000060000d097890 */ /* 0x000fe4000fffe0ff */
[----:B------:R-:W-:-:S02]  /*2ad0*/  UIADD3 UR7, UPT, UPT, UR13, 0x4000, URZ ;  /* 0x000040000d077890 */ /* 0x000fc4000fffe0ff */
[----:B------:R2:W-:Y:S04]  /*2ae0*/  STS.U16 [R71+UR13+0x1c00], R53 ;  /* 0x001c003547007988 */ /* 0x0005e8000800040d */
[----:B------:R3:W-:Y:S01]  /*2af0*/  STS.U16 [R71+UR13], R119 ;  /* 0x0000007747007988 */ /* 0x0007e2000800040d */
[----:B--2---:R-:W-:-:S04]  /*2b00*/  IMAD R53, R93, UR10, RZ ;  /* 0x0000000a5d357c24 */ /* 0x004fc8000f8e02ff */
[----:B---3--:R-:W-:Y:S01]  /*2b10*/  IMAD.SHL.U32 R119, R53, 0x2, RZ ;  /* 0x0000000235777824 */ /* 0x008fe200078e00ff */
[----:B------:R-:W-:Y:S01]  /*2b20*/  ULEA.HI UR18, UR18, UR30, URZ, 0x6 ;  /* 0x0000001e12127291 */ /* 0x000fe2000f8f30ff */
[----:B------:R-:W-:Y:S01]  /*2b30*/  IADD3.X R55, PT, PT, R55, UR17, RZ, P5, !PT ;  /* 0x0000001137377c10 */ /* 0x000fe2000affe4ff */
[----:B------:R-:W-:Y:S02]  /*2b40*/  USHF.R.U32.HI UR9, URZ, 0x4, UR9 ;  /* 0x00000004ff097899 */ /* 0x000fe40008011609 */
[----:B------:R-:W-:Y:S01]  /*2b50*/  UISETP.NE.U32.AND UP1, UPT, UR20, URZ, UPT ;  /* 0x000000ff1400728c */ /* 0x000fe2000bf25070 */
[----:B------:R-:W-:Y:S04]  /*2b60*/  STS.U16 [R71+UR13+0x400], R121 ;  /* 0x0004007947007988 */ /* 0x000fe8000800040d */
[----:B------:R2:W-:Y:S02]  /*2b70*/  STS.U16 [R69+UR13+0xa00], R52 ;  /* 0x000a003445007988 */ /* 0x0005e4000800040d */
[----:B--2---:R-:W-:-:S04]  /*2b80*/  SHF.R.S32.HI R52, RZ, 0x1f, R61 ;  /* 0x0000001fff347819 */ /* 0x004fc8000001143d */
[-C--:B------:R-:W-:Y:S02]  /*2b90*/  LEA.HI.X R61, R61, R49.reuse, R52, 0x1, P0 ;  /* 0x000000313d3d7211 */ /* 0x080fe400000f0c34 */
[----:B------:R-:W-:Y:S02]  /*2ba0*/  SHF.R.S32.HI R52, RZ, 0x1f, R65 ;  /* 0x0000001fff347819 */ /* 0x000fe40000011441 */
[C---:B------:R-:W-:Y:S01]  /*2bb0*/  LEA R64, P0, R65.reuse, R48, 0x1 ;  /* 0x0000003041407211 */ /* 0x040fe200078008ff */
[----:B------:R-:W-:Y:S03]  /*2bc0*/  STS.U16 [R69+UR13+0x1200], R56 ;  /* 0x0012003845007988 */ /* 0x000fe6000800040d */
[----:B------:R-:W-:Y:S01]  /*2bd0*/  LEA.HI.X R65, R65, R49, R52, 0x1, P0 ;  /* 0x0000003141417211 */ /* 0x000fe200000f0c34 */
[----:B------:R2:W-:Y:S01]  /*2be0*/  STS.U16 [R69+UR13+0x1a00], R115 ;  /* 0x001a007345007988 */ /* 0x0005e2000800040d */
[----:B------:R-:W-:-:S03]  /*2bf0*/  SHF.R.S32.HI R52, RZ, 0x1f, R105 ;  /* 0x0000001fff347819 */ /* 0x000fc60000011469 */
[----:B------:R3:W-:Y:S01]  /*2c00*/  STS.U16 [R69+UR13+0x200], R117 ;  /* 0x0002007545007988 */ /* 0x0007e2000800040d */
[----:B------:R-:W-:-:S03]  /*2c10*/  LEA R60, P0, R105, R48, 0x1 ;  /* 0x00000030693c7211 */ /* 0x000fc600078008ff */
[----:B------:R4:W-:Y:S04]  /*2c20*/  STS.U16 [R69+UR13+0x600], R50 ;  /* 0x0006003245007988 */ /* 0x0009e8000800040d */
[----:B------:R-:W-:Y:S01]  /*2c30*/  STS.U16 [R69+UR13+0xe00], R124 ;  /* 0x000e007c45007988 */ /* 0x000fe2000800040d */
[----:B--2---:R-:W-:-:S03]  /*2c40*/  IMAD R115, R103, UR10, RZ ;  /* 0x0000000a67737c24 */ /* 0x004fc6000f8e02ff */
[----:B------:R2:W-:Y:S01]  /*2c50*/  STS.U16 [R69+UR13+0x1600], R59 ;  /* 0x0016003b45007988 */ /* 0x0005e2000800040d */
[----:B------:R-:W-:Y:S01]  /*2c60*/  LEA.HI.X R105, R105, R49, R52, 0x1, P0 ;  /* 0x0000003169697211 */ /* 0x000fe200000f0c34 */
[----:B---3--:R-:W-:Y:S02]  /*2c70*/  IMAD.SHL.U32 R117, R115, 0x2, RZ ;  /* 0x0000000273757824 */ /* 0x008fe400078e00ff */
[----:B------:R3:W-:Y:S01]  /*2c80*/  STS.U16 [R69+UR13+0x1e00], R63 ;  /* 0x001e003f45007988 */ /* 0x0007e2000800040d */
[----:B------:R-:W-:-:S03]  /*2c90*/  SHF.R.S32.HI R52, RZ, 0x1f, R107 ;  /* 0x0000001fff347819 */ /* 0x000fc6000001146b */
[----:B------:R0:W-:Y:S04]  /*2ca0*/  STS.U16 [R71+UR13+0x2000], R109 ;  /* 0x0020006d47007988 */ /* 0x0001e8000800040d */
        /* <DEDUP_REMOVED lines=14> */
[----:B------:R0:W-:Y:S01]  /*2d90*/  STS.U16 [R69+UR13+0x3e00], R96 ;  /* 0x003e006045007988 */ /* 0x0001e2000800040d */
[----:B-1----:R1:W-:Y:S06]  /*2da0*/  MEMBAR.ALL.CTA ;  /* 0x0000000000007992 */ /* 0x0023ec0000008000 */
[----:B-1----:R-:W1:Y:S02]  /*2db0*/  FENCE.VIEW.ASYNC.S ;  /* 0x00000000000073c6 */ /* 0x002e640000000000 */
[----:B-1----:R-:W-:Y:S01]  /*2dc0*/  BAR.SYNC.DEFER_BLOCKING 0x0 ;  /* 0x0000000000007b1d */ /* 0x002fe20000010000 */
[----:B------:R-:W-:Y:S01]  /*2dd0*/  LEA R56, P0, R107, R48, 0x1 ;  /* 0x000000306b387211 */ /* 0x000fe200078008ff */
[----:B------:R-:W-:-:S03]  /*2de0*/  IMAD.HI R115, R115, 0x2, RZ ;  /* 0x0000000273737827 */ /* 0x000fc600078e02ff */
[----:B------:R-:W-:Y:S02]  /*2df0*/  LEA.HI.X R107, R107, R49, R52, 0x1, P0 ;  /* 0x000000316b6b7211 */ /* 0x000fe400000f0c34 */
[--C-:B------:R-:W-:Y:S01]  /*2e00*/  IADD3 R52, P0, P1, R117, UR16, R48.reuse ;  /* 0x0000001075347c10 */ /* 0x100fe2000f91e030 */
[----:B------:R-:W-:Y:S01]  /*2e10*/  IMAD.HI R117, R53, 0x2, RZ ;  /* 0x0000000235757827 */ /* 0x000fe200078e02ff */
[----:B------:R-:W-:Y:S02]  /*2e20*/  IADD3 R48, P2, P3, R119, UR16, R48 ;  /* 0x0000001077307c10 */ /* 0x000fe4000fb5e030 */
[--C-:B------:R-:W-:Y:S02]  /*2e30*/  IADD3.X R53, PT, PT, R115, UR17, R49.reuse, P0, P1 ;  /* 0x0000001173357c10 */ /* 0x100fe400087e2431 */
[----:B------:R-:W-:Y:S02]  /*2e40*/  IADD3.X R49, PT, PT, R117, UR17, R49, P2, P3 ;  /* 0x0000001175317c10 */ /* 0x000fe400097e6431 */
[----:B----4-:R-:W-:-:S02]  /*2e50*/  IADD3 R50, P3, PT, R113, UR16, RZ ;  /* 0x0000001071327c10 */ /* 0x010fc4000ff7e0ff */
[----:B------:R-:W-:Y:S02]  /*2e60*/  IADD3 R58, P2, PT, R58, UR16, RZ ;  /* 0x000000103a3a7c10 */ /* 0x000fe4000ff5e0ff */
[----:B------:R-:W-:Y:S02]  /*2e70*/  IADD3.X R51, PT, PT, R51, UR17, RZ, P3, !PT ;  /* 0x0000001133337c10 */ /* 0x000fe40009ffe4ff */
[----:B------:R-:W-:Y:S02]  /*2e80*/  IADD3 R62, P1, PT, R62, UR16, RZ ;  /* 0x000000103e3e7c10 */ /* 0x000fe4000ff3e0ff */
[----:B------:R-:W-:Y:S02]  /*2e90*/  IADD3 R64, P0, PT, R64, UR16, RZ ;  /* 0x0000001040407c10 */ /* 0x000fe4000ff1e0ff */
[----:B------:R-:W-:Y:S02]  /*2ea0*/  IADD3 R60, P3, PT, R60, UR16, RZ ;  /* 0x000000103c3c7c10 */ /* 0x000fe4000ff7e0ff */
[----:B------:R-:W-:Y:S01]  /*2eb0*/  IADD3 R56, P5, PT, R56, UR16, RZ ;  /* 0x0000001038387c10 */ /* 0x000fe2000ffbe0ff */
[----:B------:R-:W-:-:S02]  /*2ec0*/  USHF.R.U32.HI UR16, URZ, 0x4, UR7 ;  /* 0x00000004ff107899 */ /* 0x000fc40008011607 */
[----:B------:R-:W-:Y:S02]  /*2ed0*/  USHF.R.S32.HI UR7, URZ, 0x6, UR18 ;  /* 0x00000006ff077899 */ /* 0x000fe40008011412 */
[----:B------:R-:W-:Y:S01]  /*2ee0*/  USGXT.U32 UR18, UR9, 0xe ;  /* 0x0000000e0912789a */ /* 0x000fe20008000000 */
[----:B------:R-:W-:-:S03]  /*2ef0*/  UMOV UR6, URZ ;  /* 0x000000ff00067c82 */ /* 0x000fc60008000000 */
[----:B------:R-:W-:Y:S02]  /*2f00*/  UIADD3 UR28, UP3, UPT, UR18, 0x2, URZ ;  /* 0x00000002121c7890 */ /* 0x000fe4000ff7e0ff */
[----:B------:R-:W-:Y:S02]  /*2f10*/  USGXT.U32 UR16, UR16, 0xe ;  /* 0x0000000e1010789a */ /* 0x000fe40008000000 */
[----:B------:R-:W-:Y:S02]  /*2f20*/  UIADD3.X UR29, UPT, UPT, UR6, 0x40004040, URZ, UP3, !UPT ;  /* 0x40004040061d7890 */ /* 0x000fe40009ffe4ff */
[----:B------:R-:W-:Y:S02]  /*2f30*/  UISETP.LT.OR UP3, UPT, UR30, 0x40, UP1 ;  /* 0x000000401e00788c */ /* 0x000fe40008f61670 */
[----:B------:R-:W-:Y:S02]  /*2f40*/  UIADD3 UR26, UP2, UPT, UR16, 0x80, URZ ;  /* 0x00000080101a7890 */ /* 0x000fe4000ff5e0ff */
[----:B------:R-:W-:Y:S01]  /*2f50*/  UISETP.LT.AND UP4, UPT, UR7, 0x1, UPT ;  /* 0x000000010700788c */ /* 0x000fe2000bf81270 */
[----:B0-----:R-:W-:-:S02]  /*2f60*/  UMOV UR5, URZ ;  /* 0x000000ff00057c82 */ /* 0x001fc40008000000 */
[----:B------:R-:W-:Y:S02]  /*2f70*/  UIADD3.X UR27, UPT, UPT, UR5, 0x40004040, URZ, UP2, !UPT ;  /* 0x40004040051b7890 */ /* 0x000fe400097fe4ff */
[----:B------:R-:W-:Y:S01]  /*2f80*/  USEL UR5, UR7, 0x1, !UP4 ;  /* 0x0000000107057887 */ /* 0x000fe2000e000000 */
[----:B--2---:R-:W-:Y:S02]  /*2f90*/  IADD3.X R59, PT, PT, R57, UR17, RZ, P2, !PT ;  /* 0x00000011393b7c10 */ /* 0x004fe400097fe4ff */
[----:B---3--:R-:W-:Y:S01]  /*2fa0*/  IADD3.X R63, PT, PT, R61, UR17, RZ, P1, !PT ;  /* 0x000000113d3f7c10 */ /* 0x008fe20008ffe4ff */
[----:B------:R-:W-:Y:S01]  /*2fb0*/  UIADD3 UR9, UPT, UPT, UR5, -0x1, URZ ;  /* 0xffffffff05097890 */ /* 0x000fe2000fffe0ff */
[----:B------:R-:W-:Y:S02]  /*2fc0*/  IADD3.X R65, PT, PT, R65, UR17, RZ, P0, !PT ;  /* 0x0000001141417c10 */ /* 0x000fe400087fe4ff */
[----:B------:R-:W-:Y:S02]  /*2fd0*/  IADD3.X R61, PT, PT, R105, UR17, RZ, P3, !PT ;  /* 0x00000011693d7c10 */ /* 0x000fe40009ffe4ff */
[----:B------:R-:W-:Y:S01]  /*2fe0*/  IADD3.X R57, PT, PT, R107, UR17, RZ, P5, !PT ;  /* 0x000000116b397c10 */ /* 0x000fe2000affe4ff */
[----:B------:R-:W-:Y:S01]  /*2ff0*/  UMOV UR4, URZ ;  /* 0x000000ff00047c82 */ /* 0x000fe20008000000 */
[----:B------:R-:W-:-:S02]  /*3000*/  USHF.L.U32 UR10, UR10, 0x6, URZ ;  /* 0x000000060a0a7899 */ /* 0x000fc400080006ff */
[----:B------:R-:W-:Y:S02]  /*3010*/  USHF.L.U32 UR11, UR11, 0x6, URZ ;  /* 0x000000060b0b7899 */ /* 0x000fe400080006ff */
[----:B------:R-:W-:Y:S01]  /*3020*/  UISETP.NE.U32.AND UP2, UPT, UR9, URZ, UPT ;  /* 0x000000ff0900728c */ /* 0x000fe2000bf45070 */
[----:B------:R-:W-:Y:S10]  /*3030*/  BRA.U UP3, `(.L_x_6) ;  /* 0x0000000103847547 */ /* 0x000ff4000b800000 */
[----:B------:R-:W-:Y:S02]  /*3040*/  UIADD3 UR5, UPT, UPT, UR13, 0x2000, URZ ;  /* 0x000020000d057890 */ /* 0x000fe4000fffe0ff */
[----:B------:R-:W-:Y:S02]  /*3050*/  USHF.R.U32.HI UR20, URZ, 0x4, UR13 ;  /* 0x00000004ff147899 */ /* 0x000fe4000801160d */
[----:B------:R-:W-:Y:S02]  /*3060*/  USHF.R.U32.HI UR5, URZ, 0x4, UR5 ;  /* 0x00000004ff057899 */ /* 0x000fe40008011605 */
[----:B------:R-:W-:Y:S02]  /*3070*/  USGXT.U32 UR20, UR20, 0xe ;  /* 0x0000000e1414789a */ /* 0x000fe40008000000 */
[----:B------:R-:W-:Y:S02]  /*3080*/  USGXT.U32 UR22, UR5, 0xe ;  /* 0x0000000e0516789a */ /* 0x000fe40008000000 */
[----:B------:R-:W-:-:S02]  /*3090*/  UIADD3 UR42, UP3, UPT, UR20, 0x80, URZ ;  /* 0x00000080142a7890 */ /* 0x000fc4000ff7e0ff */
[----:B------:R-:W-:Y:S01]  /*30a0*/  UIADD3 UR40, UP4, UPT, UR22, 0x2, URZ ;  /* 0x0000000216287890 */ /* 0x000fe2000ff9e0ff */
[----:B------:R-:W-:Y:S01]  /*30b0*/  UMOV UR5, URZ ;  /* 0x000000ff00057c82 */ /* 0x000fe20008000000 */
[----:B------:R-:W-:Y:S01]  /*30c0*/  UMOV UR44, 0x0 ;  /* 0x00000000002c7882 */ /* 0x000fe20000000000 */
[----:B------:R-:W-:Y:S02]  /*30d0*/  UIADD3.X UR43, UPT, UPT, UR5, 0x40004040, URZ, UP3, !UPT ;  /* 0x40004040052b7890 */ /* 0x000fe40009ffe4ff */
[----:B------:R-:W-:Y:S02]  /*30e0*/  UIADD3.X UR41, UPT, UPT, UR5, 0x40004040, URZ, UP4, !UPT ;  /* 0x4000404005297890 */ /* 0x000fe4000a7fe4ff */
[----:B------:R-:W-:Y:S02]  /*30f0*/  UIADD3.64 UR32, UPT, UPT, UR42, 0x80, URZ ;  /* 0x000000802a207897 */ /* 0x000fe4000fffe0ff */
[----:B------:R-:W-:Y:S02]  /*3100*/  UIADD3.64 UR34, UPT, UPT, UR40, 0x2, URZ ;  /* 0x0000000228227897 */ /* 0x000fe4000fffe0ff */
[----:B------:R-:W-:-:S02]  /*3110*/  UIADD3.64 UR36, UPT, UPT, UR42, 0x100, URZ ;  /* 0x000001002a247897 */ /* 0x000fc4000fffe0ff */
[----:B------:R-:W-:Y:S01]  /*3120*/  UIADD3.64 UR38, UPT, UPT, UR40, 0x4, URZ ;  /* 0x0000000428267897 */ /* 0x000fe2000fffe0ff */
[----:B------:R-:W-:Y:S01]  /*3130*/  UMOV UR45, 0x4108010 ;  /* 0x04108010002d7882 */ /* 0x000fe20000000000 */
[----:B------:R-:W-:Y:S01]  /*3140*/  UMOV UR21, 0x40004040 ;  /* 0x4000404000157882 */ /* 0x000fe20000000000 */
[----:B------:R-:W-:Y:S01]  /*3150*/  UMOV UR23, 0x40004040 ;  /* 0x4000404000177882 */ /* 0x000fe20000000000 */
[----:B------:R-:W-:Y:S01]  /*3160*/  UMOV UR46, 0x0 ;  /* 0x00000000002e7882 */ /* 0x000fe20000000000 */
[----:B------:R-:W-:Y:S01]  /*3170*/  UMOV UR47, 0x4108010 ;  /* 0x04108010002f7882 */ /* 0x000fe20000000000 */
[----:B------:R-:W-:Y:S01]  /*3180*/  UMOV UR48, 0x0 ;  /* 0x0000000000307882 */ /* 0x000fe20000000000 */
[----:B------:R-:W-:Y:S01]  /*3190*/  UMOV UR49, 0x4108010 ;  /* 0x0410801000317882 */ /* 0x000fe20000000000 */
[----:B------:R-:W-:Y:S01]  /*31a0*/  UMOV UR6, UR15 ;  /* 0x0000000f00067c82 */ /* 0x000fe20008000000 */
[----:B------:R-:W-:Y:S01]  /*31b0*/  UMOV UR7, URZ ;  /* 0x000000ff00077c82 */ /* 0x000fe20008000000 */
[----:B------:R0:W-:Y:S01]  /*31c0*/  UTCHMMA gdesc[UR20], gdesc[UR22], tmem[UR12], tmem[UR44], idesc[UR45], !UPT ;  /* 0x00ff2c16140075ea */ /* 0x0001e2000f80000c */
[----:B------:R-:W-:Y:S01]  /*31d0*/  UMOV UR50, 0x0 ;  /* 0x0000000000327882 */ /* 0x000fe20000000000 */
[----:B------:R-:W-:Y:S01]  /*31e0*/  UMOV UR51, 0x4108010 ;  /* 0x0410801000337882 */ /* 0x000fe20000000000 */
[----:B------:R0:W-:Y:S01]  /*31f0*/  UTCHMMA gdesc[UR42], gdesc[UR40], tmem[UR12], tmem[UR46], idesc[UR47], UPT ;  /* 0x00ff2e282a0075ea */ /* 0x0001e2000b80000c */
[----:B------:R-:W-:Y:S01]  /*3200*/  UMOV UR6, UR6 ;  /* 0x0000000600067c82 */ /* 0x000fe20008000000 */
[----:B------:R0:W-:Y:S01]  /*3210*/  UTCHMMA gdesc[UR32], gdesc[UR34], tmem[UR12], tmem[UR48], idesc[UR49], UPT ;  /* 0x00ff3022200075ea */ /* 0x0001e2000b80000c */
[----:B------:R0:W-:Y:S01]  /*3220*/  UTCHMMA gdesc[UR36], gdesc[UR38], tmem[UR12], tmem[UR50], idesc[UR51], UPT ;  /* 0x00ff3226240075ea */ /* 0x0001e2000b80000c */
[----:B------:R0:W-:Y:S01]  /*3230*/  UTCBAR [UR6], URZ ;  /* 0x000000ff060073e9 */ /* 0x0001e200080000ff */
[----:B------:R-:W-:Y:S01]  /*3240*/  NOP ;  /* 0x0000000000007918 */ /* 0x000fe20000000000 */
.L_x_6:
[----:B------:R-:W-:Y:S05]  /*3250*/  BRA.U !UP2, `(.L_x_7) ;  /* 0x0000000d0a347547 */ /* 0x000fea000b800000 */
[----:B0-----:R-:W-:Y:S02]  /*3260*/  UIADD3 UR21, UPT, UPT, UR8, -0x40, URZ ;  /* 0xffffffc008157890 */ /* 0x001fe4000fffe0ff */
[----:B------:R-:W-:Y:S02]  /*3270*/  UIADD3.64 UR32, UPT, UPT, UR26, 0x80, URZ ;  /* 0x000000801a207897 */ /* 0x000fe4000fffe0ff */
[----:B------:R-:W-:Y:S02]  /*3280*/  UIADD3.64 UR34, UPT, UPT, UR28, 0x2, URZ ;  /* 0x000000021c227897 */ /* 0x000fe4000fffe0ff */
[----:B------:R-:W-:Y:S02]  /*3290*/  UIADD3.64 UR36, UPT, UPT, UR26, 0x100, URZ ;  /* 0x000001001a247897 */ /* 0x000fe4000fffe0ff */
[----:B------:R-:W-:Y:S01]  /*32a0*/  UIADD3.64 UR38, UPT, UPT, UR28, 0x4, URZ ;  /* 0x000000041c267897 */ /* 0x000fe2000fffe0ff */
[----:B------:R-:W-:Y:S01]  /*32b0*/  UMOV UR20, UR9 ;  /* 0x0000000900147c82 */ /* 0x000fe20008000000 */
[----:B------:R-:W-:Y:S01]  /*32c0*/  UMOV UR22, 0x1 ;  /* 0x0000000100167882 */ /* 0x000fe20000000000 */
[----:B------:R-:W-:-:S09]  /*32d0*/  UMOV UR5, URZ ;  /* 0x000000ff00057c82 */ /* 0x000fd20008000000 */
.L_x_10:
[----:B------:R-:W-:Y:S01]  /*32e0*/  USHF.L.U32 UR4, UR4, 0x1f, URZ ;  /* 0x0000001f04047899 */ /* 0x000fe200080006ff */
[----:B0-----:R-:W-:Y:S01]  /*32f0*/  IMAD.U32 R105, RZ, RZ, UR10 ;  /* 0x0000000aff697e24 */ /* 0x001fe2000f8e00ff */
[----:B------:R-:W-:Y:S01]  /*3300*/  ISETP.GE.AND P1, PT, R70, UR21, PT ;  /* 0x0000001546007c0c */ /* 0x000fe2000bf26270 */
[----:B------:R-:W-:Y:S01]  /*3310*/  IMAD.U32 R107, RZ, RZ, UR10 ;  /* 0x0000000aff6b7e24 */ /* 0x000fe2000f8e00ff */
[----:B------:R-:W-:Y:S01]  /*3320*/  ISETP.GE.AND P2, PT, R94, UR21, PT ;  /* 0x000000155e007c0c */ /* 0x000fe2000bf46270 */
[----:B------:R-:W-:Y:S01]  /*3330*/  IMAD.WIDE R4, R105, 0x2, R4 ;  /* 0x0000000269047825 */ /* 0x000fe200078e0204 */
[----:B------:R-:W-:-:S03]  /*3340*/  PRMT R105, RZ, 0x7610, R105 ;  /* 0x00007610ff697816 */ /* 0x000fc60000000069 */
[----:B------:R-:W-:Y:S02]  /*3350*/  IMAD.U32 R96, RZ, RZ, UR4 ;  /* 0x00000004ff607e24 */ /* 0x000fe4000f8e00ff */
[----:B------:R-:W-:Y:S02]  /*3360*/  IMAD.WIDE R2, R107, 0x2, R2 ;  /* 0x000000026b027825 */ /* 0x000fe400078e0202 */
[----:B------:R-:W0:Y:S02]  /*3370*/  SYNCS.PHASECHK.TRANS64.TRYWAIT P0, [UR15], R96 ;  /* 0x00000060ff0075a7 */ /* 0x000e24000800110f */
[----:B0-----:R-:W-:Y:S05]  /*3380*/  @!P0 BRA `(.L_x_8) ;  /* 0x0000001400e08947 */ /* 0x001fea0003800000 */
.L_x_16:
[----:B------:R-:W2:Y:S01]  /*3390*/  @!P1 LDG.E.U16 R105, desc[UR24][R2.64] ;  /* 0x0000001802699981 */ /* 0x000ea2000c1e1500 */
[----:B------:R-:W-:Y:S02]  /*33a0*/  ISETP.GE.AND P1, PT, R95, UR21, PT ;  /* 0x000000155f007c0c */ /* 0x000fe4000bf26270 */
[----:B------:R-:W-:Y:S01]  /*33b0*/  ISETP.GE.AND P6, PT, R97, UR21, PT ;  /* 0x0000001561007c0c */ /* 0x000fe2000bfc6270 */
[----:B------:R-:W-:Y:S01]  /*33c0*/  IMAD.U32 R109, RZ, RZ, UR10 ;  /* 0x0000000aff6d7e24 */ /* 0x000fe2000f8e00ff */
[----:B------:R-:W-:Y:S01]  /*33d0*/  PRMT R124, RZ, 0x7610, R124 ;  /* 0x00007610ff7c7816 */ /* 0x000fe2000000007c */
[----:B------:R-:W-:Y:S01]  /*33e0*/  IMAD.U32 R107, RZ, RZ, UR10 ;  /* 0x0000000aff6b7e24 */ /* 0x000fe2000f8e00ff */
[----:B------:R-:W-:Y:S01]  /*33f0*/  PRMT R108, RZ, 0x7610, R108 ;  /* 0x00007610ff6c7816 */ /* 0x000fe2000000006c */
[----:B------:R-:W-:Y:S01]  /*3400*/  IMAD.WIDE R50, R109, 0x2, R50 ;  /* 0x000000026d327825 */ /* 0x000fe200078e0232 */
[----:B------:R-:W-:Y:S02]  /*3410*/  PRMT R122, RZ, 0x7610, R122 ;  /* 0x00007610ff7a7816 */ /* 0x000fe4000000007a */
[----:B------:R-:W-:Y:S01]  /*3420*/  LOP3.LUT R96, R70, 0x4, RZ, 0xfc, !PT ;  /* 0x0000000446607812 */ /* 0x000fe200078efcff */
[----:B------:R-:W-:Y:S01]  /*3430*/  IMAD.WIDE R58, R107, 0x2, R58 ;  /* 0x000000026b3a7825 */ /* 0x000fe200078e023a */
[----:B------:R-:W3:Y:S01]  /*3440*/  @!P2 LDG.E.U16 R124, desc[UR24][R4.64] ;  /* 0x00000018047ca981 */ /* 0x000ee2000c1e1500 */
[----:B------:R-:W-:-:S02]  /*3450*/  ISETP.GE.AND P5, PT, R72, UR21, PT ;  /* 0x0000001548007c0c */ /* 0x000fc4000bfa6270 */
[----:B------:R-:W-:Y:S01]  /*3460*/  ISETP.GE.AND P3, PT, R73, UR21, PT ;  /* 0x0000001549007c0c */ /* 0x000fe2000bf66270 */
[----:B------:R-:W4:Y:S01]  /*3470*/  @!P1 LDG.E.U16 R108, desc[UR24][R50.64] ;  /* 0x00000018326c9981 */ /* 0x000f22000c1e1500 */
[----:B------:R-:W-:Y:S02]  /*3480*/  ISETP.GE.AND P2, PT, R74, UR21, PT ;  /* 0x000000154a007c0c */ /* 0x000fe4000bf46270 */
[----:B------:R-:W-:Y:S01]  /*3490*/  ISETP.GE.AND P1, PT, R93, UR21, PT ;  /* 0x000000155d007c0c */ /* 0x000fe2000bf26270 */
[----:B------:R-:W5:Y:S01]  /*34a0*/  @!P6 LDG.E.U16 R122, desc[UR24][R58.64] ;  /* 0x000000183a7ae981 */ /* 0x000f62000c1e1500 */
[----:B------:R-:W-:Y:S02]  /*34b0*/  ISETP.GE.AND P0, PT, R96, UR21, PT ;  /* 0x0000001560007c0c */ /* 0x000fe4000bf06270 */
[----:B------:R-:W-:Y:S01]  /*34c0*/  ISETP.GE.AND P6, PT, R75, UR21, PT ;  /* 0x000000154b007c0c */ /* 0x000fe2000bfc6270 */
[----:B------:R-:W-:Y:S02]  /*34d0*/  IMAD.U32 R111, RZ, RZ, UR10 ;  /* 0x0000000aff6f7e24 */ /* 0x000fe4000f8e00ff */
[----:B------:R-:W-:Y:S01]  /*34e0*/  IMAD.U32 R113, RZ, RZ, UR10 ;  /* 0x0000000aff717e24 */ /* 0x000fe2000f8e00ff */
[----:B------:R-:W-:Y:S01]  /*34f0*/  PRMT R120, RZ, 0x7610, R120 ;  /* 0x00007610ff787816 */ /* 0x000fe20000000078 */
[----:B------:R-:W-:Y:S01]  /*3500*/  IMAD.WIDE R48, R107, 0x2, R48 ;  /* 0x000000026b307825 */ /* 0x000fe200078e0230 */
[----:B------:R-:W-:-:S02]  /*3510*/  PRMT R118, RZ, 0x7610, R118 ;  /* 0x00007610ff767816 */ /* 0x000fc40000000076 */
[----:B------:R-:W-:Y:S01]  /*3520*/  PRMT R116, RZ, 0x7610, R116 ;  /* 0x00007610ff747816 */ /* 0x000fe20000000074 */
[----:B------:R-:W-:Y:S01]  /*3530*/  IMAD.WIDE R56, R109, 0x2, R56 ;  /* 0x000000026d387825 */ /* 0x000fe200078e0238 */
[----:B------:R-:W-:Y:S02]  /*3540*/  PRMT R114, RZ, 0x7610, R114 ;  /* 0x00007610ff727816 */ /* 0x000fe40000000072 */
[----:B------:R-:W-:Y:S01]  /*3550*/  PRMT R112, RZ, 0x7610, R112 ;  /* 0x00007610ff707816 */ /* 0x000fe20000000070 */
[----:B------:R-:W-:Y:S01]  /*3560*/  IMAD.WIDE R60, R111, 0x2, R60 ;  /* 0x000000026f3c7825 */ /* 0x000fe200078e023c */
[----:B------:R-:W-:Y:S01]  /*3570*/  PRMT R110, RZ, 0x7610, R110 ;  /* 0x00007610ff6e7816 */ /* 0x000fe2000000006e */
[----:B------:R-:W5:Y:S02]  /*3580*/  @!P2 LDG.E.U16 R116, desc[UR24][R56.64] ;  /* 0x000000183874a981 */ /* 0x000f64000c1e1500 */
[----:B------:R-:W-:Y:S02]  /*3590*/  IMAD.WIDE R62, R113, 0x2, R62 ;  /* 0x00000002713e7825 */ /* 0x000fe400078e023e */
[----:B------:R-:W5:Y:S02]  /*35a0*/  @!P3 LDG.E.U16 R118, desc[UR24][R60.64] ;  /* 0x000000183c76b981 */ /* 0x000f64000c1e1500 */
[----:B------:R-:W-:-:S02]  /*35b0*/  IMAD.WIDE R8, R111, 0x2, R8 ;  /* 0x000000026f087825 */ /* 0x000fc400078e0208 */
[----:B------:R-:W5:Y:S02]  /*35c0*/  @!P5 LDG.E.U16 R120, desc[UR24][R62.64] ;  /* 0x000000183e78d981 */ /* 0x000f64000c1e1500 */
[----:B------:R-:W-:Y:S02]  /*35d0*/  IMAD.WIDE R6, R107, 0x2, R6 ;  /* 0x000000026b067825 */ /* 0x000fe400078e0206 */
[----:B------:R-:W5:Y:S04]  /*35e0*/  @!P1 LDG.E.U16 R114, desc[UR24][R48.64] ;  /* 0x0000001830729981 */ /* 0x000f68000c1e1500 */
[----:B------:R-:W5:Y:S04]  /*35f0*/  @!P0 LDG.E.U16 R112, desc[UR24][R6.64] ;  /* 0x0000001806708981 */ /* 0x000f68000c1e1500 */
[----:B------:R-:W5:Y:S01]  /*3600*/  @!P6 LDG.E.U16 R110, desc[UR24][R8.64] ;  /* 0x00000018086ee981 */ /* 0x000f62000c1e1500 */
[----:B------:R-:W-:Y:S01]  /*3610*/  ISETP.GE.AND P0, PT, R99, UR21, PT ;  /* 0x0000001563007c0c */ /* 0x000fe2000bf06270 */
[----:B------:R-:W-:Y:S01]  /*3620*/  IMAD.WIDE R54, R113, 0x2, R54 ;  /* 0x0000000271367825 */ /* 0x000fe200078e0236 */
[----:B------:R-:W-:-:S02]  /*3630*/  PRMT R96, RZ, 0x7610, R96 ;  /* 0x00007610ff607816 */ /* 0x000fc40000000060 */
[----:B------:R-:W-:Y:S02]  /*3640*/  ISETP.GE.AND P1, PT, R76, UR21, PT ;  /* 0x000000154c007c0c */ /* 0x000fe4000bf26270 */
[----:B------:R-:W-:Y:S02]  /*3650*/  ISETP.GE.AND P2, PT, R101, UR21, PT ;  /* 0x0000001565007c0c */ /* 0x000fe4000bf46270 */
[----:B------:R-:W-:Y:S02]  /*3660*/  ISETP.GE.AND P3, PT, R77, UR21, PT ;  /* 0x000000154d007c0c */ /* 0x000fe4000bf66270 */
[----:B------:R-:W-:-:S03]  /*3670*/  ISETP.GE.AND P5, PT, R103, UR21, PT ;  /* 0x0000001567007c0c */ /* 0x000fc6000bfa6270 */
[----:B------:R-:W5:Y:S01]  /*3680*/  @!P0 LDG.E.U16 R96, desc[UR24][R54.64] ;  /* 0x0000001836608981 */ /* 0x000f62000c1e1500 */
[----:B------:R-:W-:Y:S01]  /*3690*/  ISETP.GE.AND P0, PT, R92, UR21, PT ;  /* 0x000000155c007c0c */ /* 0x000fe2000bf06270 */
[----:B------:R-:W-:Y:S01]  /*36a0*/  IMAD.WIDE R14, R107, 0x2, R14 ;  /* 0x000000026b0e7825 */ /* 0x000fe200078e020e */
[----:B------:R-:W-:Y:S02]  /*36b0*/  PRMT R98, RZ, 0x7610, R98 ;  /* 0x00007610ff627816 */ /* 0x000fe40000000062 */
[----:B------:R-:W-:Y:S01]  /*36c0*/  PRMT R100, RZ, 0x7610, R100 ;  /* 0x00007610ff647816 */ /* 0x000fe20000000064 */
[----:B------:R-:W-:Y:S01]  /*36d0*/  IMAD.WIDE R52, R109, 0x2, R52 ;  /* 0x000000026d347825 */ /* 0x000fe200078e0234 */
[----:B------:R-:W-:Y:S02]  /*36e0*/  PRMT R102, RZ, 0x7610, R102 ;  /* 0x00007610ff667816 */ /* 0x000fe40000000066 */
[----:B------:R-:W-:Y:S01]  /*36f0*/  PRMT R104, RZ, 0x7610, R104 ;  /* 0x00007610ff687816 */ /* 0x000fe20000000068 */
[----:B------:R-:W-:Y:S01]  /*3700*/  IMAD.WIDE R10, R111, 0x2, R10 ;  /* 0x000000026f0a7825 */ /* 0x000fe200078e020a */
[----:B------:R-:W-:-:S03]  /*3710*/  PRMT R106, RZ, 0x7610, R106 ;  /* 0x00007610ff6a7816 */ /* 0x000fc6000000006a */
[----:B------:R-:W-:Y:S01]  /*3720*/  IMAD.WIDE R12, R107, 0x2, R12 ;  /* 0x000000026b0c7825 */ /* 0x000fe200078e020c */
[----:B------:R-:W5:Y:S03]  /*3730*/  @!P1 LDG.E.U16 R98, desc[UR24][R10.64] ;  /* 0x000000180a629981 */ /* 0x000f66000c1e1500 */
[----:B------:R-:W-:Y:S01]  /*3740*/  IMAD.WIDE R64, R109, 0x2, R64 ;  /* 0x000000026d407825 */ /* 0x000fe200078e0240 */
[----:B------:R-:W5:Y:S04]  /*3750*/  @!P3 LDG.E.U16 R102, desc[UR24][R12.64] ;  /* 0x000000180c66b981 */ /* 0x000f68000c1e1500 */
[----:B------:R-:W5:Y:S04]  /*3760*/  @!P2 LDG.E.U16 R100, desc[UR24][R64.64] ;  /* 0x000000184064a981 */ /* 0x000f68000c1e1500 */
[----:B------:R-:W5:Y:S04]  /*3770*/  @!P5 LDG.E.U16 R104, desc[UR24][R52.64] ;  /* 0x000000183468d981 */ /* 0x000f68000c1e1500 */
[----:B------:R-:W5:Y:S01]  /*3780*/  @!P0 LDG.E.U16 R106, desc[UR24][R14.64] ;  /* 0x000000180e6a8981 */ /* 0x000f62000c1e1500 */
[----:B------:R-:W-:Y:S01]  /*3790*/  BAR.SYNC.DEFER_BLOCKING 0x0 ;  /* 0x0000000000007b1d */ /* 0x000fe20000010000 */
[----:B------:R-:W-:-:S04]  /*37a0*/  IMAD.U32 R107, RZ, RZ, UR11 ;  /* 0x0000000bff6b7e24 */ /* 0x000fc8000f8e00ff */
[----:B------:R-:W-:-:S04]  /*37b0*/  IMAD.WIDE R46, R107, 0x2, R46 ;  /* 0x000000026b2e7825 */ /* 0x000fc800078e022e */
[----:B------:R-:W-:-:S04]  /*37c0*/  IMAD.WIDE R44, R107, 0x2, R44 ;  /* 0x000000026b2c7825 */ /* 0x000fc800078e022c */
[----:B------:R-:W-:-:S04]  /*37d0*/  IMAD.WIDE R40, R107, 0x2, R40 ;  /* 0x000000026b287825 */ /* 0x000fc800078e0228 */
[----:B------:R-:W-:-:S04]  /*37e0*/  IMAD.WIDE R34, R107, 0x2, R34 ;  /* 0x000000026b227825 */ /* 0x000fc800078e0222 */
[----:B------:R-:W-:-:S04]  /*37f0*/  IMAD.WIDE R30, R107, 0x2, R30 ;  /* 0x000000026b1e7825 */ /* 0x000fc800078e021e */
[----:B------:R-:W-:-:S04]  /*3800*/  IMAD.WIDE R26, R107, 0x2, R26 ;  /* 0x000000026b1a7825 */ /* 0x000fc800078e021a */
[----:B------:R-:W-:-:S04]  /*3810*/  IMAD.WIDE R22, R107, 0x2, R22 ;  /* 0x000000026b167825 */ /* 0x000fc800078e0216 */
[----:B------:R-:W-:Y:S01]  /*3820*/  IMAD.WIDE R18, R107, 0x2, R18 ;  /* 0x000000026b127825 */ /* 0x000fe200078e0212 */
[----:B------:R-:W-:-:S04]  /*3830*/  LOP3.LUT R107, R68, 0x3f, RZ, 0xc0, !PT ;  /* 0x0000003f446b7812 */ /* 0x000fc800078ec0ff */
[----:B------:R-:W-:Y:S01]  /*3840*/  ISETP.GE.AND P0, PT, R107, UR21, PT ;  /* 0x000000156b007c0c */ /* 0x000fe2000bf06270 */
[----:B------:R-:W-:Y:S01]  /*3850*/  IMAD.U32 R109, RZ, RZ, UR11 ;  /* 0x0000000bff6d7e24 */ /* 0x000fe2000f8e00ff */
[----:B------:R-:W-:Y:S02]  /*3860*/  PRMT R107, RZ, 0x7610, R107 ;  /* 0x00007610ff6b7816 */ /* 0x000fe4000000006b */
[----:B------:R-:W-:Y:S01]  /*3870*/  PRMT R111, RZ, 0x7610, R111 ;  /* 0x00007610ff6f7816 */ /* 0x000fe2000000006f */
[----:B------:R-:W-:Y:S01]  /*3880*/  IMAD.WIDE R42, R109, 0x2, R42 ;  /* 0x000000026d2a7825 */ /* 0x000fe200078e022a */
[----:B------:R-:W-:-:S03]  /*3890*/  PRMT R115, RZ, 0x7610, R115 ;  /* 0x00007610ff737816 */ /* 0x000fc60000000073 */
[----:B------:R-:W-:Y:S01]  /*38a0*/  IMAD.WIDE R38, R109, 0x2, R38 ;  /* 0x000000026d267825 */ /* 0x000fe200078e0226 */
[----:B------:R-:W-:Y:S02]  /*38b0*/  PRMT R109, RZ, 0x7610, R109 ;  /* 0x00007610ff6d7816 */ /* 0x000fe4000000006d */
[----:B------:R-:W-:Y:S01]  /*38c0*/  PRMT R113, RZ, 0x7610, R113 ;  /* 0x00007610ff717816 */ /* 0x000fe20000000071 */
[----:B------:R-:W5:Y:S01]  /*38d0*/  @!P0 LDG.E.U16 R111, desc[UR24][R40.64] ;  /* 0x00000018286f8981 */ /* 0x000f62000c1e1500 */
[----:B------:R-:W-:-:S03]  /*38e0*/  PRMT R117, RZ, 0x7610, R117 ;  /* 0x00007610ff757816 */ /* 0x000fc60000000075 */
[----:B------:R-:W5:Y:S04]  /*38f0*/  @!P0 LDG.E.U16 R115, desc[UR24][R44.64] ;  /* 0x000000182c738981 */ /* 0x000f68000c1e1500 */
[----:B------:R-:W5:Y:S04]  /*3900*/  @!P0 LDG.E.U16 R113, desc[UR24][R42.64] ;  /* 0x000000182a718981 */ /* 0x000f68000c1e1500 */
[----:B------:R-:W5:Y:S04]  /*3910*/  @!P0 LDG.E.U16 R117, desc[UR24][R46.64] ;  /* 0x000000182e758981 */ /* 0x000f68000c1e1500 */
[----:B--2---:R0:W-:Y:S02]  /*3920*/  STS.U16 [R71+UR13+0x4000], R105 ;  /* 0x0040006947007988 */ /* 0x0041e4000800040d */
[----:B0-----:R-:W-:-:S02]  /*3930*/  IMAD.U32 R105, RZ, RZ, UR11 ;  /* 0x0000000bff697e24 */ /* 0x001fc4000f8e00ff */
[----:B---3--:R0:W-:Y:S02]  /*3940*/  STS.U16 [R71+UR13+0x4400], R124 ;  /* 0x0044007c47007988 */ /* 0x0081e4000800040d */
[C---:B------:R-:W-:Y:S02]  /*3950*/  IMAD.WIDE R36, R105.reuse, 0x2, R36 ;  /* 0x0000000269247825 */ /* 0x040fe400078e0224 */
[----:B----4-:R1:W-:Y:S02]  /*3960*/  STS.U16 [R71+UR13+0x4800], R108 ;  /* 0x0048006c47007988 */ /* 0x0103e4000800040d */
[C---:B------:R-:W-:Y:S02]  /*3970*/  IMAD.WIDE R32, R105.reuse, 0x2, R32 ;  /* 0x0000000269207825 */ /* 0x040fe400078e0220 */
[----:B-----5:R2:W-:Y:S02]  /*3980*/  STS.U16 [R71+UR13+0x4c00], R122 ;  /* 0x004c007a47007988 */ /* 0x0205e4000800040d */
[----:B------:R-:W-:Y:S01]  /*3990*/  IMAD.WIDE R28, R105, 0x2, R28 ;  /* 0x00000002691c7825 */ /* 0x000fe200078e021c */
[----:B0-----:R-:W-:-:S03]  /*39a0*/  PRMT R124, RZ, 0x7610, R124 ;  /* 0x00007610ff7c7816 */ /* 0x001fc6000000007c */
[C---:B------:R-:W-:Y:S01]  /*39b0*/  IMAD.WIDE R24, R105.reuse, 0x2, R24 ;  /* 0x0000000269187825 */ /* 0x040fe200078e0218 */
[----:B-1----:R-:W-:Y:S01]  /*39c0*/  PRMT R108, RZ, 0x7610, R108 ;  /* 0x00007610ff6c7816 */ /* 0x002fe2000000006c */
[----:B------:R-:W3:Y:S02]  /*39d0*/  @!P0 LDG.E.U16 R109, desc[UR24][R28.64] ;  /* 0x000000181c6d8981 */ /* 0x000ee4000c1e1500 */
[C---:B------:R-:W-:Y:S01]  /*39e0*/  IMAD.WIDE R20, R105.reuse, 0x2, R20 ;  /* 0x0000000269147825 */ /* 0x040fe200078e0214 */
[----:B--2---:R-:W-:Y:S01]  /*39f0*/  PRMT R122, RZ, 0x7610, R122 ;  /* 0x00007610ff7a7816 */ /* 0x004fe2000000007a */
[----:B------:R-:W2:Y:S02]  /*3a00*/  @!P0 LDG.E.U16 R107, desc[UR24][R24.64] ;  /* 0x00000018186b8981 */ /* 0x000ea4000c1e1500 */
[----:B------:R-:W-:Y:S01]  /*3a10*/  IMAD.WIDE R16, R105, 0x2, R16 ;  /* 0x0000000269107825 */ /* 0x000fe200078e0210 */
[----:B------:R-:W-:Y:S01]  /*3a20*/  PRMT R105, RZ, 0x7610, R105 ;  /* 0x00007610ff697816 */ /* 0x000fe20000000069 */
[----:B------:R-:W4:Y:S04]  /*3a30*/  @!P0 LDG.E.U16 R108, desc[UR24][R18.64] ;  /* 0x00000018126c8981 */ /* 0x000f28000c1e1500 */
[----:B------:R0:W-:Y:S04]  /*3a40*/  STS.U16 [R71+UR13+0x5800], R116 ;  /* 0x0058007447007988 */ /* 0x0001e8000800040d */
[----:B------:R1:W-:Y:S04]  /*3a50*/  STS.U16 [R71+UR13+0x5400], R118 ;  /* 0x0054007647007988 */ /* 0x0003e8000800040d */
[----:B------:R5:W-:Y:S01]  /*3a60*/  STS.U16 [R71+UR13+0x5000], R120 ;  /* 0x0050007847007988 */ /* 0x000be2000800040d */
[----:B0-----:R-:W-:-:S03]  /*3a70*/  PRMT R116, RZ, 0x7610, R116 ;  /* 0x00007610ff747816 */ /* 0x001fc60000000074 */
[----:B------:R0:W-:Y:S01]  /*3a80*/  STS.U16 [R71+UR13+0x5c00], R114 ;  /* 0x005c007247007988 */ /* 0x0001e2000800040d */
[----:B-1----:R-:W-:-:S03]  /*3a90*/  PRMT R118, RZ, 0x7610, R118 ;  /* 0x00007610ff767816 */ /* 0x002fc60000000076 */
[----:B------:R1:W-:Y:S01]  /*3aa0*/  STS.U16 [R69+UR13+0x4200], R112 ;  /* 0x0042007045007988 */ /* 0x0003e2000800040d */
[----:B-----5:R-:W-:-:S03]  /*3ab0*/  PRMT R120, RZ, 0x7610, R120 ;  /* 0x00007610ff787816 */ /* 0x020fc60000000078 */
[----:B------:R5:W-:Y:S01]  /*3ac0*/  STS.U16 [R69+UR13+0x4600], R110 ;  /* 0x0046006e45007988 */ /* 0x000be2000800040d */
[----:B0-----:R-:W-:-:S03]  /*3ad0*/  PRMT R114, RZ, 0x7610, R114 ;  /* 0x00007610ff727816 */ /* 0x001fc60000000072 */
[----:B------:R-:W4:Y:S01]  /*3ae0*/  @!P0 LDG.E.U16 R124, desc[UR24][R16.64] ;  /* 0x00000018107c8981 */ /* 0x000f22000c1e1500 */
[----:B-1----:R-:W-:-:S03]  /*3af0*/  PRMT R112, RZ, 0x7610, R112 ;  /* 0x00007610ff707816 */ /* 0x002fc60000000070 */
[----:B------:R-:W4:Y:S01]  /*3b00*/  @!P0 LDG.E.U16 R105, desc[UR24][R20.64] ;  /* 0x0000001814698981 */ /* 0x000f22000c1e1500 */
[----:B-----5:R-:W-:-:S03]  /*3b10*/  PRMT R110, RZ, 0x7610, R110 ;  /* 0x00007610ff6e7816 */ /* 0x020fc6000000006e */
[----:B------:R-:W5:Y:S04]  /*3b20*/  @!P0 LDG.E.U16 R122, desc[UR24][R32.64] ;  /* 0x00000018207a8981 */ /* 0x000f68000c1e1500 */
[----:B------:R-:W5:Y:S04]  /*3b30*/  @!P0 LDG.E.U16 R120, desc[UR24][R36.64] ;  /* 0x0000001824788981 */ /* 0x000f68000c1e1500 */
[----:B------:R-:W5:Y:S04]  /*3b40*/  @!P0 LDG.E.U16 R110, desc[UR24][R22.64] ;  /* 0x00000018166e8981 */ /* 0x000f68000c1e1500 */
[----:B------:R-:W5:Y:S04]  /*3b50*/  @!P0 LDG.E.U16 R112, desc[UR24][R26.64] ;  /* 0x000000181a708981 */ /* 0x000f68000c1e1500 */
[----:B------:R-:W5:Y:S04]  /*3b60*/  @!P0 LDG.E.U16 R114, desc[UR24][R30.64] ;  /* 0x000000181e728981 */ /* 0x000f68000c1e1500 */
[----:B------:R-:W5:Y:S04]  /*3b70*/  @!P0 LDG.E.U16 R116, desc[UR24][R34.64] ;  /* 0x0000001822748981 */ /* 0x000f68000c1e1500 */
[----:B------:R-:W5:Y:S04]  /*3b80*/  @!P0 LDG.E.U16 R118, desc[UR24][R38.64] ;  /* 0x0000001826768981 */ /* 0x000f68000c1e1500 */
        /* <DEDUP_REMOVED lines=8> */
[----:B------:R-:W-:-:S04]  /*3c10*/  ULEA UR15, UR22, UR13, 0x3 ;  /* 0x0000000d160f7291 */ /* 0x000fc8000f8e18ff */
[----:B------:R-:W-:Y:S01]  /*3c20*/  UIADD3 UR15, UPT, UPT, UR15, 0x8000, URZ ;  /* 0x000080000f0f7890 */ /* 0x000fe2000fffe0ff */
[----:B---3--:R0:W-:Y:S04]  /*3c30*/  STS.U16 [R71+UR13+0x6c00], R109 ;  /* 0x006c006d47007988 */ /* 0x0081e8000800040d */
[----:B--2---:R0:W-:Y:S04]  /*3c40*/  STS.U16 [R71+UR13+0x6800], R107 ;  /* 0x0068006b47007988 */ /* 0x0041e8000800040d */
[----:B----4-:R0:W-:Y:S04]  /*3c50*/  STS.U16 [R71+UR13+0x6000], R124 ;  /* 0x0060007c47007988 */ /* 0x0101e8000800040d */
[----:B------:R0:W-:Y:S04]  /*3c60*/  STS.U16 [R71+UR13+0x6400], R105 ;  /* 0x0064006947007988 */ /* 0x0001e8000800040d */
[----:B-----5:R0:W-:Y:S04]  /*3c70*/  STS.U16 [R71+UR13+0x7000], R122 ;  /* 0x0070007a47007988 */ /* 0x0201e8000800040d */
        /* <DEDUP_REMOVED lines=9> */
[----:B------:R1:W-:Y:S06]  /*3d10*/  MEMBAR.ALL.CTA ;  /* 0x0000000000007992 */ /* 0x0003ec0000008000 */
[----:B-1----:R-:W1:Y:S02]  /*3d20*/  FENCE.VIEW.ASYNC.S ;  /* 0x00000000000073c6 */ /* 0x002e640000000000 */
[----:B-1----:R-:W-:Y:S06]  /*3d30*/  BAR.SYNC.DEFER_BLOCKING 0x0 ;  /* 0x0000000000007b1d */ /* 0x002fec0000010000 */
[----:B------:R-:W-:Y:S05]  /*3d40*/  BRA.U UP1, `(.L_x_9) ;  /* 0x00000001014c7547 */ /* 0x000fea000b800000 */
[----:B------:R-:W-:Y:S01]  /*3d50*/  UMOV UR17, 0x40004040 ;  /* 0x4000404000117882 */ /* 0x000fe20000000000 */
        /* <DEDUP_REMOVED lines=9> */
[----:B------:R1:W-:Y:S01]  /*3df0*/  UTCHMMA gdesc[UR16], gdesc[UR18], tmem[UR12], tmem[UR8], idesc[UR9], UPT ;  /* 0x00ff0812100075ea */ /* 0x0003e2000b80000c */
        /* <DEDUP_REMOVED lines=8> */
.L_x_9:
[----:B------:R-:W-:Y:S02]  /*3e80*/  UIADD3 UR22, UPT, UPT, UR22, 0x1, URZ ;  /* 0x0000000116167890 */ /* 0x000fe4000fffe0ff */
[----:B------:R-:W-:Y:S02]  /*3e90*/  UIADD3 UR20, UPT, UPT, UR20, -0x1, URZ ;  /* 0xffffffff14147890 */ /* 0x000fe4000fffe0ff */
[----:B------:R-:W-:Y:S02]  /*3ea0*/  UISETP.GT.AND UP2, UPT, UR22, 0x1, UPT ;  /* 0x000000011600788c */ /* 0x000fe4000bf44270 */
[----:B------:R-:W-:Y:S02]  /*3eb0*/  UIADD3 UR21, UPT, UPT, UR21, -0x40, URZ ;  /* 0xffffffc015157890 */ /* 0x000fe4000fffe0ff */
[----:B-1----:R-:W-:Y:S02]  /*3ec0*/  USEL UR4, URZ, 0x1, !UP2 ;  /* 0x00000001ff047887 */ /* 0x002fe4000d000000 */
[----:B------:R-:W-:-:S02]  /*3ed0*/  USEL UR22, UR22, URZ, !UP2 ;  /* 0x000000ff16167287 */ /* 0x000fc4000d000000 */
[----:B------:R-:W-:Y:S02]  /*3ee0*/  UISETP.NE.U32.AND UP2, UPT, UR20, URZ, UPT ;  /* 0x000000ff1400728c */ /* 0x000fe4000bf45070 */
[----:B------:R-:W-:-:S03]  /*3ef0*/  ULOP3.LUT UR6, UR5, UR4, URZ, 0x3c, !UPT ;  /* 0x0000000405067292 */ /* 0x000fc6000f8e3cff */
[----:B------:R-:W-:-:S04]  /*3f00*/  UMOV UR4, UR5 ;  /* 0x0000000500047c82 */ /* 0x000fc80008000000 */
[----:B------:R-:W-:Y:S01]  /*3f10*/  UMOV UR5, UR6 ;  /* 0x0000000600057c82 */ /* 0x000fe20008000000 */
[----:B------:R-:W-:Y:S05]  /*3f20*/  BRA.U UP2, `(.L_x_10) ;  /* 0xfffffff102ec7547 */ /* 0x000fea000b83ffff */
.L_x_7:
[----:B------:R-:W-:Y:S01]  /*3f30*/  UISETP.GE.AND UP1, UPT, UR30, 0x40, UPT ;  /* 0x000000401e00788c */ /* 0x000fe2000bf26270 */
[C---:B------:R-:W-:Y:S02]  /*3f40*/  IMAD.SHL.U32 R2, R68.reuse, 0x40, RZ ;  /* 0x0000004044027824 */ /* 0x040fe400078e00ff */
[C---:B------:R-:W-:Y:S02]  /*3f50*/  IMAD.SHL.U32 R4, R68.reuse, 0x100, RZ ;  /* 0x0000010044047824 */ /* 0x040fe400078e00ff */
[----:B------:R-:W-:Y:S01]  /*3f60*/  IMAD.SHL.U32 R3, R68, 0x10, RZ ;  /* 0x0000001044037824 */ /* 0x000fe200078e00ff */
[----:B------:R-:W-:Y:S02]  /*3f70*/  LOP3.LUT R2, R2, 0x600, RZ, 0xc0, !PT ;  /* 0x0000060002027812 */ /* 0x000fe400078ec0ff */
[----:B------:R-:W-:Y:S02]  /*3f80*/  LOP3.LUT R23, R4, 0x800, RZ, 0xc0, !PT ;  /* 0x0000080004177812 */ /* 0x000fe400078ec0ff */
[----:B------:R-:W-:Y:S01]  /*3f90*/  LOP3.LUT R20, R3, 0x30, RZ, 0xc0, !PT ;  /* 0x0000003003147812 */ /* 0x000fe200078ec0ff */
[----:B------:R-:W-:Y:S06]  /*3fa0*/  BRA.U !UP1, `(.L_x_11) ;  /* 0x0000000109107547 */ /* 0x000fec000b800000 */
[----:B------:R-:W-:-:S06]  /*3fb0*/  USHF.L.U32 UR4, UR4, 0x1f, URZ ;  /* 0x0000001f04047899 */ /* 0x000fcc00080006ff */
[----:B------:R-:W-:-:S04]  /*3fc0*/  IMAD.U32 R4, RZ, RZ, UR4 ;  /* 0x00000004ff047e24 */ /* 0x000fc8000f8e00ff */
[----:B------:R-:W1:Y:S02]  /*3fd0*/  SYNCS.PHASECHK.TRANS64.TRYWAIT P0, [UR15], R4 ;  /* 0x00000004ff0075a7 */ /* 0x000e64000800110f */
[----:B-1----:R-:W-:Y:S05]  /*3fe0*/  @!P0 BRA `(.L_x_12) ;  /* 0x0000000800d48947 */ /* 0x002fea0003800000 */
.L_x_11:
[----:B------:R-:W-:Y:S01]  /*3ff0*/  BAR.SYNC.DEFER_BLOCKING 0x0 ;  /* 0x0000000000007b1d */ /* 0x000fe20000010000 */
[----:B------:R-:W-:Y:S01]  /*4000*/  LOP3.LUT R21, R2, 0x70, R3, 0xf8, !PT ;  /* 0x0000007002157812 */ /* 0x000fe200078ef803 */
[C---:B------:R-:W-:Y:S01]  /*4010*/  IMAD.SHL.U32 R2, R68.reuse, 0x20, RZ ;  /* 0x0000002044027824 */ /* 0x040fe200078e00ff */
[----:B------:R-:W-:Y:S01]  /*4020*/  SHF.R.S32.HI R25, RZ, 0x5, R68 ;  /* 0x00000005ff197819 */ /* 0x000fe20000011444 */
[----:B------:R-:W-:Y:S01]  /*4030*/  IMAD.SHL.U32 R3, R68, 0x2, RZ ;  /* 0x0000000244037824 */ /* 0x000fe200078e00ff */
[----:B------:R-:W-:Y:S01]  /*4040*/  IADD3 R24, PT, PT, R20, UR13, R23 ;  /* 0x0000000d14187c10 */ /* 0x000fe2000fffe017 */
[----:B------:R-:W-:Y:S01]  /*4050*/  IMAD.SHL.U32 R22, R68, 0x4, RZ ;  /* 0x0000000444167824 */ /* 0x000fe200078e00ff */
[----:B------:R-:W-:Y:S01]  /*4060*/  LOP3.LUT R20, R2, 0x1000, RZ, 0xc0, !PT ;  /* 0x0000100002147812 */ /* 0x000fe200078ec0ff */
[----:B------:R-:W1:Y:S01]  /*4070*/  LDC R27, c[0x0][0x3b8] ;  /* 0x0000ee00ff1b7b82 */ /* 0x000e620000000800 */
[----:B------:R-:W-:Y:S01]  /*4080*/  LOP3.LUT R3, R3, 0x80, RZ, 0xc0, !PT ;  /* 0x0000008003037812 */ /* 0x000fe200078ec0ff */
[----:B------:R-:W2:Y:S01]  /*4090*/  LDCU UR4, c[0x0][0x3b4] ;  /* 0x00007680ff0477ac */ /* 0x000ea20008000800 */
[----:B------:R-:W-:-:S02]  /*40a0*/  SGXT R2, R25, 0x1 ;  /* 0x000000011902781a */ /* 0x000fc40000000200 */
[----:B------:R-:W-:Y:S01]  /*40b0*/  IADD3 R3, PT, PT, R20, UR13, R3 ;  /* 0x0000000d14037c10 */ /* 0x000fe2000fffe003 */
[----:B------:R-:W3:Y:S01]  /*40c0*/  LDCU.128 UR8, c[0x0][0x390] ;  /* 0x00007200ff0877ac */ /* 0x000ee20008000c00 */
[----:B------:R-:W-:Y:S02]  /*40d0*/  LOP3.LUT R2, R21, 0x4040, R2, 0x78, !PT ;  /* 0x0000404015027812 */ /* 0x000fe400078e7802 */
[----:B------:R-:W-:Y:S02]  /*40e0*/  SHF.R.S32.HI R23, RZ, 0x2, R68 ;  /* 0x00000002ff177819 */ /* 0x000fe40000011444 */
[----:B------:R-:W-:Y:S01]  /*40f0*/  LOP3.LUT R25, R68, 0xc0, RZ, 0xc0, !PT ;  /* 0x000000c044197812 */ /* 0x000fe200078ec0ff */
[----:B------:R-:W-:Y:S01]  /*4100*/  IMAD.IADD R3, R2, 0x1, R3 ;  /* 0x0000000102037824 */ /* 0x000fe200078e0203 */
[----:B------:R-:W-:Y:S01]  /*4110*/  SGXT R23, R23, 0x1 ;  /* 0x000000011717781a */ /* 0x000fe20000000200 */
[----:B------:R-:W4:Y:S02]  /*4120*/  @!P4 SYNCS.CCTL.IV [UR13+0x8000] ;  /* 0x00800000ff00c9b1 */ /* 0x000f24000800000d */
[----:B----4-:R-:W-:Y:S01]  /*4130*/  BAR.SYNC.DEFER_BLOCKING 0x0 ;  /* 0x0000000000007b1d */ /* 0x010fe20000010000 */
[----:B------:R-:W-:Y:S01]  /*4140*/  LOP3.LUT R23, R23, 0x4040, RZ, 0xc0, !PT ;  /* 0x0000404017177812 */ /* 0x000fe200078ec0ff */
[----:B------:R-:W-:-:S02]  /*4150*/  IMAD R21, R25, 0x8, R24 ;  /* 0x0000000819157824 */ /* 0x000fc400078e0218 */
[C---:B--2---:R-:W-:Y:S01]  /*4160*/  IMAD R2, R0.reuse, UR4, RZ ;  /* 0x0000000400027c24 */ /* 0x044fe2000f8e02ff */
[----:B------:R-:W-:Y:S02]  /*4170*/  LOP3.LUT R22, R23, 0xc0, R22, 0x78, !PT ;  /* 0x000000c017167812 */ /* 0x000fe400078e7816 */
[----:B---3--:R-:W-:Y:S01]  /*4180*/  ISETP.GE.AND P0, PT, R0, UR10, PT ;  /* 0x0000000a00007c0c */ /* 0x008fe2000bf06270 */
[----:B------:R-:W-:Y:S01]  /*4190*/  LDTM.16dp32bit_t0_t15.x16 R4, tmem[UR14] ;  /* 0x0000000e000479ee */ /* 0x000fe20008a00000 */
[----:B------:R-:W2:Y:S01]  /*41a0*/  LDTM.16dp32bit_t16_t31.x16 R4, tmem[UR14+0x10] ;  /* 0x0000100e000479ee */ /* 0x000ea20008a20000 */
[C---:B-1----:R-:W-:Y:S01]  /*41b0*/  IMAD R0, R67.reuse, R27, RZ ;  /* 0x0000001b43007224 */ /* 0x042fe200078e02ff */
[----:B------:R-:W-:Y:S01]  /*41c0*/  LEA R23, P1, R2, UR8, 0x1 ;  /* 0x0000000802177c11 */ /* 0x000fe2000f8208ff */
[----:B------:R-:W-:Y:S01]  /*41d0*/  IMAD.IADD R21, R22, 0x1, R21 ;  /* 0x0000000116157824 */ /* 0x000fe200078e0215 */
[----:B------:R-:W-:Y:S02]  /*41e0*/  ISETP.LT.AND P3, PT, R67, UR11, !P0 ;  /* 0x0000000b43007c0c */ /* 0x000fe4000c761270 */
[----:B------:R-:W-:-:S02]  /*41f0*/  LEA.HI.X.SX32 R25, R2, UR9, 0x1, P1 ;  /* 0x0000000902197c11 */ /* 0x000fc400088f0eff */
[----:B------:R-:W-:Y:S02]  /*4200*/  LEA R2, P1, R0, R23, 0x1 ;  /* 0x0000001700027211 */ /* 0x000fe400078208ff */
[----:B------:R-:W-:Y:S02]  /*4210*/  ISETP.LT.AND P6, PT, R66, UR11, !P0 ;  /* 0x0000000b42007c0c */ /* 0x000fe4000c7c1270 */
[----:B------:R-:W-:Y:S02]  /*4220*/  ISETP.LT.AND P5, PT, R91, UR11, !P0 ;  /* 0x0000000b5b007c0c */ /* 0x000fe4000c7a1270 */
[----:B------:R-:W-:Y:S01]  /*4230*/  ISETP.LT.AND P2, PT, R90, UR11, !P0 ;  /* 0x0000000b5a007c0c */ /* 0x000fe2000c741270 */
[----:B------:R-:W1:Y:S01]  /*4240*/  @!P4 SYNCS.CCTL.IV [UR13+0x8008] ;  /* 0x00800800ff00c9b1 */ /* 0x000e62000800000d */
[----:B------:R-:W-:Y:S01]  /*4250*/  NOP ;  /* 0x0000000000007918 */ /* 0x000fe20000000000 */
[----:B--2---:R-:W-:Y:S02]  /*4260*/  F2FP.F16.F32.PACK_AB R8, R8, R4 ;  /* 0x000000040808723e */ /* 0x004fe400000000ff */
[----:B------:R-:W-:-:S02]  /*4270*/  F2FP.F16.F32.PACK_AB R9, R9, R5 ;  /* 0x000000050909723e */ /* 0x000fc400000000ff */
[----:B------:R-:W-:Y:S02]  /*4280*/  F2FP.F16.F32.PACK_AB R10, R10, R6 ;  /* 0x000000060a0a723e */ /* 0x000fe400000000ff */
[----:B------:R-:W-:Y:S02]  /*4290*/  F2FP.F16.F32.PACK_AB R11, R11, R7 ;  /* 0x000000070b0b723e */ /* 0x000fe400000000ff */
[----:B------:R-:W-:Y:S02]  /*42a0*/  F2FP.F16.F32.PACK_AB R12, R16, R12 ;  /* 0x0000000c100c723e */ /* 0x000fe400000000ff */
[----:B------:R-:W-:Y:S01]  /*42b0*/  F2FP.F16.F32.PACK_AB R13, R17, R13 ;  /* 0x0000000d110d723e */ /* 0x000fe200000000ff */
[----:B-1----:R1:W-:Y:S01]  /*42c0*/  STSM.16.M88.4 [R3], R8 ;  /* 0x0000000803007844 */ /* 0x0023e20000000200 */
[----:B------:R-:W-:Y:S02]  /*42d0*/  F2FP.F16.F32.PACK_AB R14, R18, R14 ;  /* 0x0000000e120e723e */ /* 0x000fe400000000ff */
[----:B------:R-:W-:-:S05]  /*42e0*/  F2FP.F16.F32.PACK_AB R15, R19, R15 ;  /* 0x0000000f130f723e */ /* 0x000fca00000000ff */
[----:B------:R2:W-:Y:S01]  /*42f0*/  STSM.16.M88.4 [R3+0x800], R12 ;  /* 0x0008000c03007844 */ /* 0x0005e20000000200 */
[----:B------:R-:W-:Y:S01]  /*4300*/  BAR.SYNC.DEFER_BLOCKING 0x0 ;  /* 0x0000000000007b1d */ /* 0x000fe20000010000 */
[----:B-1----:R-:W-:Y:S01]  /*4310*/  IMAD R8, R27, 0x4, R0 ;  /* 0x000000041b087824 */ /* 0x002fe200078e0200 */
[----:B--2---:R-:W-:-:S03]  /*4320*/  LEA.HI.X.SX32 R3, R0, R25, 0x1, P1 ;  /* 0x0000001900037211 */ /* 0x004fc600008f0eff */
[----:B------:R-:W-:Y:S01]  /*4330*/  IMAD R0, R27, 0x4, R8 ;  /* 0x000000041b007824 */ /* 0x000fe200078e0208 */
[C---:B------:R-:W-:Y:S02]  /*4340*/  LEA R12, P4, R8.reuse, R23, 0x1 ;  /* 0x00000017080c7211 */ /* 0x040fe400078808ff */
[----:B------:R-:W-:Y:S01]  /*4350*/  ISETP.LT.AND P1, PT, R89, UR11, !P0 ;  /* 0x0000000b59007c0c */ /* 0x000fe2000c721270 */
[----:B------:R-:W-:Y:S01]  /*4360*/  IMAD R17, R27, 0x4, R0 ;  /* 0x000000041b117824 */ /* 0x000fe200078e0200 */
[----:B------:R-:W-:Y:S02]  /*4370*/  LEA.HI.X.SX32 R13, R8, R25, 0x1, P4 ;  /* 0x00000019080d7211 */ /* 0x000fe400020f0eff */
[----:B------:R-:W-:Y:S01]  /*4380*/  ISETP.LT.AND P4, PT, R88, UR11, !P0 ;  /* 0x0000000b58007c0c */ /* 0x000fe2000c781270 */
[----:B------:R-:W1:Y:S04]  /*4390*/  LDSM.16.M88.4 R4, [R21] ;  /* 0x000000001504783b */ /* 0x000e680000000200 */
[----:B------:R-:W2:Y:S04]  /*43a0*/  LDSM.16.M88.4 R8, [R21+0x1000] ;  /* 0x001000001508783b */ /* 0x000ea80000000200 */
[----:B-1----:R1:W-:Y:S01]  /*43b0*/  @P3 STG.E.U16 desc[UR24][R2.64], R4 ;  /* 0x0000000402003986 */ /* 0x0023e2000c101518 */
[----:B------:R-:W-:-:S04]  /*43c0*/  LEA R14, P3, R0, R23, 0x1 ;  /* 0x00000017000e7211 */ /* 0x000fc800078608ff */
[----:B------:R-:W-:Y:S01]  /*43d0*/  LEA.HI.X.SX32 R15, R0, R25, 0x1, P3 ;  /* 0x00000019000f7211 */ /* 0x000fe200018f0eff */
[----:B------:R-:W-:Y:S01]  /*43e0*/  IMAD R0, R27, 0x4, R17 ;  /* 0x000000041b007824 */ /* 0x000fe200078e0211 */
[----:B------:R-:W-:-:S03]  /*43f0*/  ISETP.LT.AND P3, PT, R87, UR11, !P0 ;  /* 0x0000000b57007c0c */ /* 0x000fc6000c761270 */
[----:B------:R-:W-:Y:S01]  /*4400*/  IMAD R18, R27, 0x4, R0 ;  /* 0x000000041b127824 */ /* 0x000fe200078e0200 */
[----:B-1----:R-:W-:-:S05]  /*4410*/  PRMT R3, R4, 0x7632, R3 ;  /* 0x0000763204037816 */ /* 0x002fca0000000003 */
[----:B------:R1:W-:Y:S01]  /*4420*/  @P6 STG.E.U16 desc[UR24][R12.64], R3 ;  /* 0x000000030c006986 */ /* 0x0003e2000c101518 */
[----:B------:R-:W-:-:S03]  /*4430*/  LEA R16, P6, R17, R23, 0x1 ;  /* 0x0000001711107211 */ /* 0x000fc600078c08ff */
[----:B------:R3:W-:Y:S01]  /*4440*/  @P5 STG.E.U16 desc[UR24][R14.64], R5 ;  /* 0x000000050e005986 */ /* 0x0007e2000c101518 */
[----:B------:R-:W-:Y:S02]  /*4450*/  LEA R2, P5, R0, R23, 0x1 ;  /* 0x0000001700027211 */ /* 0x000fe400078a08ff */
[-C--:B------:R-:W-:Y:S02]  /*4460*/  LEA.HI.X.SX32 R17, R17, R25.reuse, 0x1, P6 ;  /* 0x0000001911117211 */ /* 0x080fe400030f0eff */
[----:B------:R-:W-:Y:S02]  /*4470*/  ISETP.LT.AND P6, PT, R86, UR11, !P0 ;  /* 0x0000000b56007c0c */ /* 0x000fe4000c7c1270 */
[----:B-1----:R-:W-:Y:S02]  /*4480*/  PRMT R13, R5, 0x7632, R13 ;  /* 0x00007632050d7816 */ /* 0x002fe4000000000d */
[----:B------:R-:W-:Y:S01]  /*4490*/  LEA.HI.X.SX32 R3, R0, R25, 0x1, P5 ;  /* 0x0000001900037211 */ /* 0x000fe200028f0eff */
[----:B------:R-:W-:Y:S01]  /*44a0*/  IMAD R0, R27, 0x4, R18 ;  /* 0x000000041b007824 */ /* 0x000fe200078e0212 */
[C---:B------:R-:W-:Y:S01]  /*44b0*/  LEA R4, P5, R18.reuse, R23, 0x1 ;  /* 0x0000001712047211 */ /* 0x040fe200078a08ff */
[----:B------:R1:W-:Y:S01]  /*44c0*/  @P2 STG.E.U16 desc[UR24][R16.64], R13 ;  /* 0x0000000d10002986 */ /* 0x0003e2000c101518 */
[----:B------:R-:W-:Y:S01]  /*44d0*/  ISETP.LT.AND P2, PT, R85, UR11, !P0 ;  /* 0x0000000b55007c0c */ /* 0x000fe2000c741270 */
[----:B---3--:R-:W-:Y:S01]  /*44e0*/  IMAD R15, R27, 0x4, R0 ;  /* 0x000000041b0f7824 */ /* 0x008fe200078e0200 */
[----:B------:R-:W-:Y:S01]  /*44f0*/  LEA.HI.X.SX32 R5, R18, R25, 0x1, P5 ;  /* 0x0000001912057211 */ /* 0x000fe200028f0eff */
[----:B------:R3:W-:Y:S01]  /*4500*/  @P1 STG.E.U16 desc[UR24][R2.64], R6 ;  /* 0x0000000602001986 */ /* 0x0007e2000c101518 */
[----:B------:R-:W-:-:S02]  /*4510*/  LEA R12, P5, R0, R23, 0x1 ;  /* 0x00000017000c7211 */ /* 0x000fc400078a08ff */
[----:B------:R-:W-:Y:S02]  /*4520*/  ISETP.LT.AND P1, PT, R84, UR11, !P0 ;  /* 0x0000000b54007c0c */ /* 0x000fe4000c721270 */
[----:B-1----:R-:W-:Y:S01]  /*4530*/  LEA.HI.X.SX32 R13, R0, R25, 0x1, P5 ;  /* 0x00000019000d7211 */ /* 0x002fe200028f0eff */
[----:B------:R-:W-:Y:S01]  /*4540*/  IMAD R0, R27, 0x4, R15 ;  /* 0x000000041b007824 */ /* 0x000fe200078e020f */
[----:B------:R-:W-:Y:S02]  /*4550*/  ISETP.LT.AND P5, PT, R83, UR11, !P0 ;  /* 0x0000000b53007c0c */ /* 0x000fe4000c7a1270 */
[----:B---3--:R-:W-:Y:S01]  /*4560*/  PRMT R3, R6, 0x7632, R3 ;  /* 0x0000763206037816 */ /* 0x008fe20000000003 */
[----:B------:R-:W-:-:S04]  /*4570*/  IMAD R6, R27, 0x4, R0 ;  /* 0x000000041b067824 */ /* 0x000fc800078e0200 */
[----:B------:R1:W-:Y:S01]  /*4580*/  @P4 STG.E.U16 desc[UR24][R4.64], R3 ;  /* 0x0000000304004986 */ /* 0x0003e2000c101518 */
[----:B------:R-:W-:Y:S01]  /*4590*/  LEA R14, P4, R15, R23, 0x1 ;  /* 0x000000170f0e7211 */ /* 0x000fe200078808ff */
[----:B------:R-:W-:Y:S02]  /*45a0*/  IMAD R16, R27, 0x4, R6 ;  /* 0x000000041b107824 */ /* 0x000fe400078e0206 */
[----:B------:R2:W-:Y:S01]  /*45b0*/  @P3 STG.E.U16 desc[UR24][R12.64], R7 ;  /* 0x000000070c003986 */ /* 0x0005e2000c101518 */
[----:B------:R-:W-:Y:S02]  /*45c0*/  LEA.HI.X.SX32 R15, R15, R25, 0x1, P4 ;  /* 0x000000190f0f7211 */ /* 0x000fe400020f0eff */
[----:B------:R-:W-:Y:S02]  /*45d0*/  LEA R2, P3, R0, R23, 0x1 ;  /* 0x0000001700027211 */ /* 0x000fe400078608ff */
[----:B------:R-:W-:Y:S02]  /*45e0*/  ISETP.LT.AND P4, PT, R82, UR11, !P0 ;  /* 0x0000000b52007c0c */ /* 0x000fe4000c781270 */
[----:B-1----:R-:W-:-:S02]  /*45f0*/  PRMT R5, R7, 0x7632, R5 ;  /* 0x0000763207057816 */ /* 0x002fc40000000005 */
[----:B------:R-:W-:Y:S01]  /*4600*/  LEA.HI.X.SX32 R3, R0, R25, 0x1, P3 ;  /* 0x0000001900037211 */ /* 0x000fe200018f0eff */
[C---:B------:R-:W-:Y:S01]  /*4610*/  IMAD R0, R27.reuse, 0x4, R16 ;  /* 0x000000041b007824 */ /* 0x040fe200078e0210 */
[----:B--2---:R-:W-:Y:S01]  /*4620*/  PRMT R7, R8, 0x7632, R7 ;  /* 0x0000763208077816 */ /* 0x004fe20000000007 */
[----:B------:R1:W-:Y:S01]  /*4630*/  @P6 STG.E.U16 desc[UR24][R14.64], R5 ;  /* 0x000000050e006986 */ /* 0x0003e2000c101518 */
[-C--:B------:R-:W-:Y:S01]  /*4640*/  LEA R4, P6, R6, R23.reuse, 0x1 ;  /* 0x0000001706047211 */ /* 0x080fe200078c08ff */
[----:B------:R-:W-:Y:S01]  /*4650*/  IMAD R17, R27, 0x4, R0 ;  /* 0x000000041b117824 */ /* 0x000fe200078e0200 */
[----:B------:R-:W-:Y:S01]  /*4660*/  ISETP.LT.AND P3, PT, R81, UR11, !P0 ;  /* 0x0000000b51007c0c */ /* 0x000fe2000c761270 */
[----:B------:R2:W-:Y:S01]  /*4670*/  @P2 STG.E.U16 desc[UR24][R2.64], R8 ;  /* 0x0000000802002986 */ /* 0x0005e2000c101518 */
[----:B------:R-:W-:Y:S01]  /*4680*/  LEA R12, P2, R0, R23, 0x1 ;  /* 0x00000017000c7211 */ /* 0x000fe200078408ff */
[----:B------:R-:W-:-:S03]  /*4690*/  IMAD R18, R27, 0x4, R17 ;  /* 0x000000041b127824 */ /* 0x000fc600078e0211 */
[-C--:B------:R-:W-:Y:S01]  /*46a0*/  LEA.HI.X.SX32 R13, R0, R25.reuse, 0x1, P2 ;  /* 0x00000019000d7211 */ /* 0x080fe200010f0eff */
[C---:B------:R-:W-:Y:S01]  /*46b0*/  IMAD R19, R27.reuse, 0x4, R18 ;  /* 0x000000041b137824 */ /* 0x040fe200078e0212 */
[----:B------:R-:W-:Y:S02]  /*46c0*/  ISETP.LT.AND P2, PT, R80, UR11, !P0 ;  /* 0x0000000b50007c0c */ /* 0x000fe4000c741270 */
[----:B-1----:R-:W-:Y:S01]  /*46d0*/  LEA.HI.X.SX32 R5, R6, R25, 0x1, P6 ;  /* 0x0000001906057211 */ /* 0x002fe200030f0eff */
[----:B------:R-:W-:Y:S01]  /*46e0*/  IMAD R0, R27, 0x4, R19 ;  /* 0x000000041b007824 */ /* 0x000fe200078e0213 */
[-C--:B------:R-:W-:Y:S02]  /*46f0*/  LEA R14, P6, R17, R23.reuse, 0x1 ;  /* 0x00000017110e7211 */ /* 0x080fe400078c08ff */
[----:B--2---:R-:W-:Y:S01]  /*4700*/  PRMT R8, R9, 0x7632, R8 ;  /* 0x0000763209087816 */ /* 0x004fe20000000008 */
[----:B------:R1:W-:Y:S01]  /*4710*/  @P1 STG.E.U16 desc[UR24][R4.64], R7 ;  /* 0x0000000704001986 */ /* 0x0003e2000c101518 */
[----:B------:R-:W-:-:S02]  /*4720*/  LEA R6, P1, R16, R23, 0x1 ;  /* 0x0000001710067211 */ /* 0x000fc400078208ff */
[-C--:B------:R-:W-:Y:S02]  /*4730*/  LEA.HI.X.SX32 R15, R17, R25.reuse, 0x1, P6 ;  /* 0x00000019110f7211 */ /* 0x080fe400030f0eff */
[----:B-1----:R-:W-:Y:S02]  /*4740*/  LEA.HI.X.SX32 R7, R16, R25, 0x1, P1 ;  /* 0x0000001910077211 */ /* 0x002fe400008f0eff */
[CC--:B------:R-:W-:Y:S02]  /*4750*/  LEA R2, P1, R18.reuse, R23.reuse, 0x1 ;  /* 0x0000001712027211 */ /* 0x0c0fe400078208ff */
[----:B------:R-:W-:Y:S01]  /*4760*/  LEA R16, P6, R19, R23, 0x1 ;  /* 0x0000001713107211 */ /* 0x000fe200078c08ff */
[----:B------:R1:W-:Y:S01]  /*4770*/  @P5 STG.E.U16 desc[UR24][R6.64], R9 ;  /* 0x0000000906005986 */ /* 0x0003e2000c101518 */
[-C--:B------:R-:W-:Y:S02]  /*4780*/  LEA.HI.X.SX32 R3, R18, R25.reuse, 0x1, P1 ;  /* 0x0000001912037211 */ /* 0x080fe400008f0eff */
[----:B------:R-:W-:Y:S01]  /*4790*/  ISETP.LT.AND P1, PT, R79, UR11, !P0 ;  /* 0x0000000b4f007c0c */ /* 0x000fe2000c721270 */
[----:B------:R2:W-:Y:S01]  /*47a0*/  @P4 STG.E.U16 desc[UR24][R12.64], R8 ;  /* 0x000000080c004986 */ /* 0x0005e2000c101518 */
[----:B------:R-:W-:-:S02]  /*47b0*/  LEA.HI.X.SX32 R17, R19, R25, 0x1, P6 ;  /* 0x0000001913117211 */ /* 0x000fc400030f0eff */
[----:B------:R-:W-:Y:S01]  /*47c0*/  ISETP.LT.AND P0, PT, R78, UR11, !P0 ;  /* 0x0000000b4e007c0c */ /* 0x000fe2000c701270 */
[----:B------:R2:W-:Y:S01]  /*47d0*/  @P3 STG.E.U16 desc[UR24][R14.64], R10 ;  /* 0x0000000a0e003986 */ /* 0x0005e2000c101518 */
[C---:B------:R-:W-:Y:S02]  /*47e0*/  LEA R4, P6, R0.reuse, R23, 0x1 ;  /* 0x0000001700047211 */ /* 0x040fe400078c08ff */
[----:B-1----:R-:W-:Y:S02]  /*47f0*/  PRMT R7, R11, 0x7632, R7 ;  /* 0x000076320b077816 */ /* 0x002fe40000000007 */
[----:B------:R-:W-:Y:S02]  /*4800*/  LEA.HI.X.SX32 R5, R0, R25, 0x1, P6 ;  /* 0x0000001900057211 */ /* 0x000fe400030f0eff */
[----:B------:R-:W-:-:S05]  /*4810*/  PRMT R0, R10, 0x7632, R0 ;  /* 0x000076320a007816 */ /* 0x000fca0000000000 */
[----:B------:R2:W-:Y:S04]  /*4820*/  @P2 STG.E.U16 desc[UR24][R2.64], R0 ;  /* 0x0000000002002986 */ /* 0x0005e8000c101518 */
[----:B------:R2:W-:Y:S04]  /*4830*/  @P1 STG.E.U16 desc[UR24][R16.64], R11 ;  /* 0x0000000b10001986 */ /* 0x0005e8000c101518 */
[----:B------:R2:W-:Y:S01]  /*4840*/  @P0 STG.E.U16 desc[UR24][R4.64], R7 ;  /* 0x0000000704000986 */ /* 0x0005e2000c101518 */
[----:B------:R-:W-:Y:S06]  /*4850*/  BAR.SYNC.DEFER_BLOCKING 0x0 ;  /* 0x0000000000007b1d */ /* 0x000fec0000010000 */
[----:B------:R-:W-:Y:S05]  /*4860*/  BRA.U UP0, `(.L_x_13) ;  /* 0x0000000100a07547 */ /* 0x000fea000b800000 */
[----:B------:R-:W1:Y:S01]  /*4870*/  S2UR UR5, SR_CgaCtaId ;  /* 0x00000000000579c3 */ /* 0x000e620000008800 */
[----:B------:R-:W-:Y:S01]  /*4880*/  NOP ;  /* 0x0000000000007918 */ /* 0x000fe20000000000 */
[----:B------:R-:W-:Y:S01]  /*4890*/  UMOV UR4, 0x50 ;  /* 0x0000005000047882 */ /* 0x000fe20000000000 */
[----:B--2---:R-:W-:Y:S02]  /*48a0*/  IMAD.U32 R0, RZ, RZ, UR12 ;  /* 0x0000000cff007e24 */ /* 0x004fe4000f8e00ff */
[----:B------:R-:W-:Y:S02]  /*48b0*/  IMAD.MOV.U32 R3, RZ, RZ, 0x3 ;  /* 0x00000003ff037424 */ /* 0x000fe400078e00ff */
[----:B------:R-:W-:Y:S01]  /*48c0*/  IMAD.MOV.U32 R7, RZ, RZ, 0x1 ;  /* 0x00000001ff077424 */ /* 0x000fe200078e00ff */
[----:B------:R-:W-:-:S04]  /*48d0*/  LOP3.LUT R0, R0, 0xffff, RZ, 0xc0, !PT ;  /* 0x0000ffff00007812 */ /* 0x000fc800078ec0ff */
[----:B------:R-:W-:-:S05]  /*48e0*/  SHF.R.U32.HI R0, RZ, 0x5, R0 ;  /* 0x00000005ff007819 */ /* 0x000fca0000011600 */
[----:B------:R-:W-:Y:S01]  /*48f0*/  VIADD R2, R0, 0x10 ;  /* 0x0000001000027836 */ /* 0x000fe20000000000 */
[----:B------:R-:W-:Y:S01]  /*4900*/  SHF.L.U32 R0, R3, R0, RZ ;  /* 0x0000000003007219 */ /* 0x000fe200000006ff */
[----:B01----:R-:W-:-:S03]  /*4910*/  ULEA UR6, UR5, UR4, 0x18 ;  /* 0x0000000405067291 */ /* 0x003fc6000f8ec0ff */
[----:B------:R-:W-:-:S04]  /*4920*/  SHF.L.U32 R3, R7, R2, RZ ;  /* 0x0000000207037219 */ /* 0x000fc800000006ff */
[----:B------:R-:W-:Y:S02]  /*4930*/  LOP3.LUT R0, R3, R0, RZ, 0xfc, !PT ;  /* 0x0000000003007212 */ /* 0x000fe400078efcff */
[----:B------:R-:W0:Y:S02]  /*4940*/  LDS R5, [UR6] ;  /* 0x00000006ff057984 */ /* 0x000e240008000800 */
[C---:B------:R-:W-:Y:S02]  /*4950*/  LOP3.LUT R2, R0.reuse, 0xffff, RZ, 0xc0, !PT ;  /* 0x0000ffff00027812 */ /* 0x040fe400078ec0ff */
[----:B0-----:R-:W-:-:S04]  /*4960*/  LOP3.LUT R3, R0, 0xffff, R5, 0x80, !PT ;  /* 0x0000ffff00037812 */ /* 0x001fc800078e8005 */
[----:B------:R-:W-:-:S13]  /*4970*/  ISETP.NE.AND P0, PT, R3, R2, PT ;  /* 0x000000020300720c */ /* 0x000fda0003f05270 */
[----:B------:R-:W-:Y:S05]  /*4980*/  @P0 BRA `(.L_x_14) ;  /* 0x0000000000500947 */ /* 0x000fea0003800000 */
[----:B------:R-:W-:Y:S02]  /*4990*/  SHF.R.U32.HI R5, RZ, 0x10, R5 ;  /* 0x00000010ff057819 */ /* 0x000fe40000011605 */
[----:B------:R-:W-:-:S04]  /*49a0*/  SHF.R.U32.HI R2, RZ, 0x10, R0 ;  /* 0x00000010ff027819 */ /* 0x000fc80000011600 */
[----:B------:R-:W-:-:S04]  /*49b0*/  LOP3.LUT R5, R5, R2, RZ, 0xc0, !PT ;  /* 0x0000000205057212 */ /* 0x000fc800078ec0ff */
[----:B------:R-:W-:-:S13]  /*49c0*/  ISETP.NE.AND P0, PT, R5, R2, PT ;  /* 0x000000020500720c */ /* 0x000fda0003f05270 */
[----:B------:R-:W-:Y:S05]  /*49d0*/  @P0 BRA `(.L_x_15) ;  /* 0x0000000000300947 */ /* 0x000fea0003800000 */
[----:B------:R-:W-:Y:S01]  /*49e0*/  R2UR UR4, R0 ;  /* 0x00000000000472ca */ /* 0x000fe200000e0000 */
[----:B------:R-:W-:Y:S01]  /*49f0*/  VOTEU.ANY UR5, UPT, PT ;  /* 0x0000000000057886 */ /* 0x000fe200038e0100 */
[----:B------:R-:W0:Y:S01]  /*4a00*/  S2R R0, SR_LANEID ;  /* 0x0000000000007919 */ /* 0x000e220000000000 */
[----:B------:R-:W-:-:S10]  /*4a10*/  UFLO.U32 UR5, UR5 ;  /* 0x00000005000572bd */ /* 0x000fd400080e0000 */
[----:B------:R-:W-:-:S06]  /*4a20*/  ULOP3.LUT UR4, URZ, UR4, URZ, 0x33, !UPT ;  /* 0x00000004ff047292 */ /* 0x000fcc000f8e33ff */
[----:B------:R-:W-:-:S04]  /*4a30*/  IMAD.U32 R2, RZ, RZ, UR4 ;  /* 0x00000004ff027e24 */ /* 0x000fc8000f8e00ff */
[----:B------:R-:W1:Y:S02]  /*4a40*/  REDUX UR7, R2 ;  /* 0x00000000020773c4 */ /* 0x000e640000000000 */
[----:B------:R3:W-:Y:S01]  /*4a50*/  UTCATOMSWS.AND URZ, UR4 ;  /* 0x0000000400ff79e3 */ /* 0x0007e20008000000 */
[----:B0-----:R-:W-:Y:S01]  /*4a60*/  ISETP.EQ.U32.AND P0, PT, R0, UR5, PT ;  /* 0x0000000500007c0c */ /* 0x001fe2000bf02070 */
[----:B-1----:R-:W-:-:S12]  /*4a70*/  IMAD.U32 R0, RZ, RZ, UR7 ;  /* 0x00000007ff007e24 */ /* 0x002fd8000f8e00ff */
[----:B------:R3:W-:Y:S01]  /*4a80*/  @P0 ATOMS.AND RZ, [UR6], R0 ;  /* 0x00000000ffff098c */ /* 0x0007e2000a800006 */
[----:B------:R-:W-:Y:S05]  /*4a90*/  BRA `(.L_x_13) ;  /* 0x0000000000147947 */ /* 0x000fea0003800000 */
.L_x_15:
[----:B------:R-:W-:-:S07]  /*4aa0*/  MOV R2, 0x4ac0 ;  /* 0x00004ac000027802 */ /* 0x000fce0000000f00 */
[----:B------:R-:W-:Y:S05]  /*4ab0*/  CALL.REL.NOINC `($__internal_0_$__cuda_sm10x_tcgen05_guardrail_trap_col_being_dealloced_not_returned_by_alloc) ;  /* 0x00000000002c7944 */ /* 0x000fea0003c00000 */
[----:B------:R-:W-:Y:S05]  /*4ac0*/  BRA `(.L_x_13) ;  /* 0x0000000000087947 */ /* 0x000fea0003800000 */
.L_x_14:
[----:B------:R-:W-:-:S07]  /*4ad0*/  MOV R2, 0x4af0 ;  /* 0x00004af000027802 */ /* 0x000fce0000000f00 */
[----:B------:R-:W-:Y:S05]  /*4ae0*/  CALL.REL.NOINC `($__internal_2_$__cuda_sm10x_tcgen05_guardrail_trap_unallocated_columns_being_dealloced) ;  /* 0x0000000000387944 */ /* 0x000fea0003c00000 */
.L_x_13:
[----:B------:R-:W-:Y:S01]  /*4af0*/  NOP ;  /* 0x0000000000007918 */ /* 0x000fe20000000000 */
[----:B0--3--:R-:W-:Y:S05]  /*4b00*/  EXIT ;  /* 0x000000000000794d */ /* 0x009fea0003800000 */
.L_x_8:
[----:B------:R-:W0:Y:S02]  /*4b10*/  SYNCS.PHASECHK.TRANS64.TRYWAIT P0, [UR15], R96 ;  /* 0x00000060ff0075a7 */ /* 0x000e24000800110f */
[----:B0-----:R-:W-:Y:S05]  /*4b20*/  @!P0 BRA `(.L_x_8) ;  /* 0xfffffffc00f88947 */ /* 0x001fea000383ffff */
[----:B------:R-:W-:Y:S05]  /*4b30*/  BRA `(.L_x_16) ;  /* 0xffffffe800147947 */ /* 0x000fea000383ffff */
.L_x_12:
[----:B------:R-:W1:Y:S02]  /*4b40*/  SYNCS.PHASECHK.TRANS64.TRYWAIT P0, [UR15], R4 ;  /* 0x00000004ff0075a7 */ /* 0x000e64000800110f */
[----:B-1----:R-:W-:Y:S05]  /*4b50*/  @!P0 BRA `(.L_x_12) ;  /* 0xfffffffc00f88947 */ /* 0x002fea000383ffff */
[----:B------:R-:W-:Y:S05]  /*4b60*/  BRA `(.L_x_11) ;  /* 0xfffffff400207947 */ /* 0x000fea000383ffff */
        .weak           $__internal_0_$__cuda_sm10x_tcgen05_guardrail_trap_col_being_dealloced_not_returned_by_alloc
        .type           $__internal_0_$__cuda_sm10x_tcgen05_guardrail_trap_col_being_dealloced_not_returned_by_alloc,@function
        .size           $__internal_0_$__cuda_sm10x_tcgen05_guardrail_trap_col_being_dealloced_not_returned_by_alloc,($__internal_1_$__cuda_sm10x_tcgen05_guardrail_trap_phase_invalid_during_alloc - $__internal_0_$__cuda_sm10x_tcgen05_guardrail_trap_col_being_dealloced_not_returned_by_alloc)
$__internal_0_$__cuda_sm10x_tcgen05_guardrail_trap_col_being_dealloced_not_returned_by_alloc:
[----:B------:R-:W-:Y:S05]  /*4b70*/  BPT.TRAP 0x1 ;  /* 0x000000040000795c */ /* 0x000fea0000300000 */
[----:B------:R-:W-:-:S04]  /*4b80*/  IMAD.MOV.U32 R3, RZ, RZ, 0x0 ;  /* 0x00000000ff037424 */ /* 0x000fc800078e00ff */
[----:B------:R-:W-:Y:S05]  /*4b90*/  RET.REL.NODEC R2 `(matmul_kernel) ;  /* 0xffffffb402187950 */ /* 0x000fea0003c3ffff */
        .weak           $__internal_1_$__cuda_sm10x_tcgen05_guardrail_trap_phase_invalid_during_alloc
        .type           $__internal_1_$__cuda_sm10x_tcgen05_guardrail_trap_phase_invalid_during_alloc,@function
        .size           $__internal_1_$__cuda_sm10x_tcgen05_guardrail_trap_phase_invalid_during_alloc,($__internal_2_$__cuda_sm10x_tcgen05_guardrail_trap_unallocated_columns_being_dealloced - $__internal_1_$__cuda_sm10x_tcgen05_guardrail_trap_phase_invalid_during_alloc)
$__internal_1_$__cuda_sm10x_tcgen05_guardrail_trap_phase_invalid_during_alloc:
[----:B------:R-:W-:Y:S05]  /*4ba0*/  BPT.TRAP 0x1 ;  /* 0x000000040000795c */ /* 0x000fea0000300000 */
[----:B------:R-:W-:-:S04]  /*4bb0*/  IMAD.MOV.U32 R3, RZ, RZ, 0x0 ;  /* 0x00000000ff037424 */ /* 0x000fc800078e00ff */
[----:B------:R-:W-:Y:S05]  /*4bc0*/  RET.REL.NODEC R2 `(matmul_kernel) ;  /* 0xffffffb4020c7950 */ /* 0x000fea0003c3ffff */
        .weak           $__internal_2_$__cuda_sm10x_tcgen05_guardrail_trap_unallocated_columns_being_dealloced
        .type           $__internal_2_$__cuda_sm10x_tcgen05_guardrail_trap_unallocated_columns_being_dealloced,@function
        .size           $__internal_2_$__cuda_sm10x_tcgen05_guardrail_trap_unallocated_columns_being_dealloced,(.L_x_20 - $__internal_2_$__cuda_sm10x_tcgen05_guardrail_trap_unallocated_columns_being_dealloced)
$__internal_2_$__cuda_sm10x_tcgen05_guardrail_trap_unallocated_columns_being_dealloced:
[----:B------:R-:W-:Y:S05]  /*4bd0*/  BPT.TRAP 0x1 ;  /* 0x000000040000795c */ /* 0x000fea0000300000 */
[----:B------:R-:W-:-:S04]  /*4be0*/  IMAD.MOV.U32 R3, RZ, RZ, 0x0 ;  /* 0x00000000ff037424 */ /* 0x000fc800078e00ff */
[----:B------:R-:W-:Y:S05]  /*4bf0*/  RET.REL.NODEC R2 `(matmul_kernel) ;  /* 0xffffffb402007950 */ /* 0x000fea0003c3ffff */
.L_x_17:
[----:B------:R-:W-:-:S00]  /*4c00*/  BRA `(.L_x_17) ;  /* 0xfffffffc00fc7947 */ /* 0x000fc0000383ffff */
[----:B------:R-:W-:-:S00]  /*4c10*/  NOP ;  /* 0x0000000000007918 */ /* 0x000fc00000000000 */
        /* <DEDUP_REMOVED lines=14> */
.L_x_20:


//--------------------- .nv.shared.matmul_kernel  --------------------------
	.section	.nv.shared.matmul_kernel,"aw",@nobits
	.sectionflags	@""
	.align	16
	.zero		1024


//--------------------- .nv.shared.reserved.0     --------------------------
	.section	.nv.shared.reserved.0,"aw",@nobits
	.align	8
	.weak		__nv_reservedSMEM_offset_0_alias
	.size		__nv_reservedSMEM_offset_0_alias, 0, 64
	.other		__nv_reservedSMEM_offset_0_alias,@"STO_CUDA_RESERVED_SHARED STV_DEFAULT"
__nv_reservedSMEM_offset_0_alias:
	.zero		0
.nv.shared.reserved.0:
	.zero		64
	.weak		__nv_reservedSMEM_allocation_phase
	.type		__nv_reservedSMEM_allocation_phase,@object
	.size		__nv_reservedSMEM_allocation_phase,(.L_0 - __nv_reservedSMEM_allocation_phase)
__nv_reservedSMEM_allocation_phase:
	.zero		1
.L_0:
	.zero		7
	.weak		__nv_reservedSMEM_devtool_atexit_pc
	.type		__nv_reservedSMEM_devtool_atexit_pc,@object
	.size		__nv_reservedSMEM_devtool_atexit_pc,(__nv_reservedSMEM_allocation_mask - __nv_reservedSMEM_devtool_atexit_pc)
__nv_reservedSMEM_devtool_atexit_pc:
	.zero		8
	.weak		__nv_reservedSMEM_allocation_mask
	.type		__nv_reservedSMEM_allocation_mask,@object
	.size		__nv_reservedSMEM_allocation_mask,(.L_2 - __nv_reservedSMEM_allocation_mask)
__nv_reservedSMEM_allocation_mask:
	.zero		4
.L_2:


//--------------------- .nv.constant0.matmul_kernel --------------------------
	.section	.nv.constant0.matmul_kernel,"a",@progbits
	.sectionflags	@""
	.align	4
.nv.constant0.matmul_kernel:
	.zero		976


//--------------------- SYMBOLS --------------------------

	.type		.nv.reservedSmem.offset0,@object
	.size		.nv.reservedSmem.offset0,0x4
	.type		.nv.reservedSmem.cap,@object
	.size		.nv.reservedSmem.cap,0x4
